//
// Generated by NVIDIA NVVM Compiler
//
// Compiler Build ID: CL-36424714
// Cuda compilation tools, release 13.0, V13.0.88
// Based on NVVM 20.0.0
//

.version 9.0
.target sm_100
.address_size 64

	// .globl	_Z4funcPdS_S_
.func  (.param .align 16 .b8 func_retval0[16]) __internal_trig_reduction_slowpathd
(
	.param .b64 __internal_trig_reduction_slowpathd_param_0
)
;
.global .align 8 .b8 __cudart_i2opi_d[144] = {8, 93, 141, 31, 177, 95, 251, 107, 234, 146, 82, 138, 247, 57, 7, 61, 123, 241, 229, 235, 199, 186, 39, 117, 45, 234, 95, 158, 102, 63, 70, 79, 183, 9, 203, 39, 207, 126, 54, 109, 31, 109, 10, 90, 139, 17, 47, 239, 15, 152, 5, 222, 255, 151, 248, 31, 59, 40, 249, 189, 139, 95, 132, 156, 244, 57, 83, 131, 57, 214, 145, 57, 65, 126, 95, 180, 38, 112, 156, 233, 132, 68, 187, 46, 245, 53, 130, 232, 62, 167, 41, 177, 28, 235, 29, 254, 28, 146, 209, 9, 234, 46, 73, 6, 224, 210, 77, 66, 58, 110, 36, 183, 97, 197, 187, 222, 171, 99, 81, 254, 65, 144, 67, 60, 153, 149, 98, 219, 192, 221, 52, 245, 209, 87, 39, 252, 41, 21, 68, 78, 110, 131, 249, 162};
.global .align 16 .b8 __cudart_sin_cos_coeffs[128] = {70, 210, 176, 44, 241, 229, 90, 190, 146, 227, 172, 105, 227, 29, 199, 62, 161, 98, 219, 25, 160, 1, 42, 191, 24, 8, 17, 17, 17, 17, 129, 63, 84, 85, 85, 85, 85, 85, 197, 191, 0, 0, 0, 0, 0, 0, 0, 0, 0, 0, 0, 0, 0, 0, 0, 0, 100, 129, 253, 32, 131, 255, 168, 189, 40, 133, 239, 193, 167, 238, 33, 62, 217, 230, 6, 142, 79, 126, 146, 190, 233, 188, 221, 25, 160, 1, 250, 62, 71, 93, 193, 22, 108, 193, 86, 191, 81, 85, 85, 85, 85, 85, 165, 63, 0, 0, 0, 0, 0, 0, 224, 191, 0, 0, 0, 0, 0, 0, 240, 63};

.visible .entry _Z4funcPdS_S_(
	.param .u64 .ptr .align 1 _Z4funcPdS_S__param_0,
	.param .u64 .ptr .align 1 _Z4funcPdS_S__param_1,
	.param .u64 .ptr .align 1 _Z4funcPdS_S__param_2
)
{
	.reg .pred 	%p<5>;
	.reg .b32 	%r<12>;
	.reg .b64 	%rd<15>;
	.reg .b64 	%fd<44>;

	ld.param.u64 	%rd1, [_Z4funcPdS_S__param_0];
	ld.param.u64 	%rd2, [_Z4funcPdS_S__param_1];
	ld.param.u64 	%rd3, [_Z4funcPdS_S__param_2];
	mov.u32 	%r1, %tid.x;
	cvt.rn.f64.u32 	%fd1, %r1;
	div.rn.f64 	%fd2, %fd1, 0d408F400000000000;
	mul.f64 	%fd3, %fd2, 0d400921FB54442D18;
	setp.neu.f64 	%p1, %fd3, 0d7FF0000000000000;
	@%p1 bra 	$L__BB0_2;
	mov.f64 	%fd13, 0d0000000000000000;
	mov.f64 	%fd14, 0d7FF0000000000000;
	mul.rn.f64 	%fd43, %fd14, %fd13;
	mov.b32 	%r11, 0;
	bra.uni 	$L__BB0_4;
$L__BB0_2:
	mul.f64 	%fd8, %fd3, 0d3FE45F306DC9C883;
	cvt.rni.s32.f64 	%r11, %fd8;
	cvt.rn.f64.s32 	%fd9, %r11;
	fma.rn.f64 	%fd10, %fd9, 0dBFF921FB54442D18, %fd3;
	fma.rn.f64 	%fd11, %fd9, 0dBC91A62633145C00, %fd10;
	fma.rn.f64 	%fd43, %fd9, 0dB97B839A252049C0, %fd11;
	setp.ltu.f64 	%p2, %fd3, 0d41E0000000000000;
	@%p2 bra 	$L__BB0_4;
	{ // callseq 0, 0
	.param .b64 param0;
	st.param.f64 	[param0], %fd3;
	.param .align 16 .b8 retval0[16];
	call.uni (retval0), 
	__internal_trig_reduction_slowpathd, 
	(
	param0
	);
	ld.param.f64 	%fd43, [retval0];
	ld.param.b32 	%r11, [retval0+8];
	} // callseq 0
$L__BB0_4:
	cvta.to.global.u64 	%rd4, %rd1;
	cvta.to.global.u64 	%rd5, %rd2;
	cvta.to.global.u64 	%rd6, %rd3;
	shl.b32 	%r7, %r11, 6;
	cvt.u64.u32 	%rd7, %r7;
	and.b64  	%rd8, %rd7, 64;
	mov.u64 	%rd9, __cudart_sin_cos_coeffs;
	add.s64 	%rd10, %rd9, %rd8;
	mul.rn.f64 	%fd15, %fd43, %fd43;
	and.b32  	%r8, %r11, 1;
	setp.eq.b32 	%p3, %r8, 1;
	selp.f64 	%fd16, 0dBDA8FF8320FD8164, 0d3DE5DB65F9785EBA, %p3;
	ld.global.nc.v2.f64 	{%fd17, %fd18}, [%rd10];
	fma.rn.f64 	%fd19, %fd16, %fd15, %fd17;
	fma.rn.f64 	%fd20, %fd19, %fd15, %fd18;
	ld.global.nc.v2.f64 	{%fd21, %fd22}, [%rd10+16];
	fma.rn.f64 	%fd23, %fd20, %fd15, %fd21;
	fma.rn.f64 	%fd24, %fd23, %fd15, %fd22;
	ld.global.nc.v2.f64 	{%fd25, %fd26}, [%rd10+32];
	fma.rn.f64 	%fd27, %fd24, %fd15, %fd25;
	fma.rn.f64 	%fd28, %fd27, %fd15, %fd26;
	fma.rn.f64 	%fd29, %fd28, %fd43, %fd43;
	fma.rn.f64 	%fd30, %fd28, %fd15, 0d3FF0000000000000;
	selp.f64 	%fd31, %fd30, %fd29, %p3;
	and.b32  	%r9, %r11, 2;
	setp.eq.s32 	%p4, %r9, 0;
	mov.f64 	%fd32, 0d0000000000000000;
	sub.f64 	%fd33, %fd32, %fd31;
	selp.f64 	%fd34, %fd31, %fd33, %p4;
	mul.f64 	%fd35, %fd34, %fd1;
	mul.wide.u32 	%rd11, %r1, 8;
	add.s64 	%rd12, %rd4, %rd11;
	st.global.f64 	[%rd12], %fd35;
	div.rn.f64 	%fd36, %fd2, 0d408F400000000000;
	add.s32 	%r10, %r1, 1;
	cvt.rn.f64.u32 	%fd37, %r10;
	mov.f64 	%fd38, 0d412E848000000000;
	div.rn.f64 	%fd39, %fd38, %fd37;
	add.f64 	%fd40, %fd36, %fd39;
	add.s64 	%rd13, %rd5, %rd11;
	st.global.f64 	[%rd13], %fd40;
	ld.global.f64 	%fd41, [%rd12];
	mul.f64 	%fd42, %fd40, %fd41;
	add.s64 	%rd14, %rd6, %rd11;
	st.global.f64 	[%rd14], %fd42;
	ret;

}
.func  (.param .align 16 .b8 func_retval0[16]) __internal_trig_reduction_slowpathd(
	.param .b64 __internal_trig_reduction_slowpathd_param_0
)
{
	.local .align 8 .b8 	__local_depot1[40];
	.reg .b64 	%SP;
	.reg .b64 	%SPL;
	.reg .pred 	%p<10>;
	.reg .b32 	%r<47>;
	.reg .b64 	%rd<74>;
	.reg .b64 	%fd<5>;

	mov.u64 	%SPL, __local_depot1;
	ld.param.f64 	%fd4, [__internal_trig_reduction_slowpathd_param_0];
	add.u64 	%rd1, %SPL, 0;
	{
	.reg .b32 %temp; 
	mov.b64 	{%temp, %r1}, %fd4;
	}
	shr.u32 	%r2, %r1, 20;
	and.b32  	%r3, %r2, 2047;
	setp.eq.s32 	%p1, %r3, 2047;
	mov.b32 	%r46, 0;
	@%p1 bra 	$L__BB1_9;
	add.s32 	%r20, %r3, -1024;
	mov.b64 	%rd20, %fd4;
	shl.b64 	%rd2, %rd20, 11;
	shr.u32 	%r4, %r20, 6;
	sub.s32 	%r45, 15, %r4;
	sub.s32 	%r21, 19, %r4;
	setp.lt.u32 	%p2, %r20, 128;
	selp.b32 	%r6, 18, %r21, %p2;
	setp.ge.s32 	%p3, %r45, %r6;
	mov.b64 	%rd70, 0;
	@%p3 bra 	$L__BB1_4;
	add.s32 	%r23, %r6, %r4;
	neg.s32 	%r43, %r23;
	or.b64  	%rd3, %rd2, -9223372036854775808;
	mov.b64 	%rd70, 0;
	mov.b32 	%r42, 0;
	mov.u64 	%rd25, __cudart_i2opi_d;
	mov.u32 	%r44, %r45;
$L__BB1_3:
	.pragma "nounroll";
	mul.wide.s32 	%rd22, %r42, 8;
	add.s64 	%rd23, %rd1, %rd22;
	mul.wide.s32 	%rd24, %r44, 8;
	add.s64 	%rd26, %rd25, %rd24;
	ld.global.nc.u64 	%rd27, [%rd26];
	{
	.reg .u32 %r0, %r1, %r2, %r3, %alo, %ahi, %blo, %bhi, %clo, %chi;
	mov.b64 	{%alo,%ahi}, %rd27;
	mov.b64 	{%blo,%bhi}, %rd3;
	mov.b64 	{%clo,%chi}, %rd70;
	mad.lo.cc.u32 	%r0, %alo, %blo, %clo;
	madc.hi.cc.u32 	%r1, %alo, %blo, %chi;
	madc.hi.u32 	%r2, %alo, %bhi, 0;
	mad.lo.cc.u32 	%r1, %alo, %bhi, %r1;
	madc.hi.cc.u32 	%r2, %ahi, %blo, %r2;
	madc.hi.u32 	%r3, %ahi, %bhi, 0;
	mad.lo.cc.u32 	%r1, %ahi, %blo, %r1;
	madc.lo.cc.u32 	%r2, %ahi, %bhi, %r2;
	addc.u32 	%r3, %r3, 0;
	mov.b64 	%rd28, {%r0,%r1};
	mov.b64 	%rd70, {%r2,%r3};
	}
	st.local.u64 	[%rd23], %rd28;
	add.s32 	%r44, %r44, 1;
	add.s32 	%r43, %r43, 1;
	add.s32 	%r42, %r42, 1;
	setp.ne.s32 	%p4, %r43, -15;
	mov.u32 	%r45, %r6;
	@%p4 bra 	$L__BB1_3;
$L__BB1_4:
	cvt.s64.s32 	%rd29, %r45;
	cvt.u64.u32 	%rd30, %r4;
	add.s64 	%rd31, %rd30, %rd29;
	shl.b64 	%rd32, %rd31, 3;
	add.s64 	%rd33, %rd1, %rd32;
	st.local.u64 	[%rd33+-120], %rd70;
	and.b32  	%r15, %r2, 63;
	ld.local.u64 	%rd72, [%rd1+16];
	ld.local.u64 	%rd71, [%rd1+24];
	setp.eq.s32 	%p5, %r15, 0;
	@%p5 bra 	$L__BB1_6;
	shl.b64 	%rd34, %rd71, %r15;
	shr.u64 	%rd35, %rd72, 1;
	xor.b32  	%r24, %r15, 63;
	shr.u64 	%rd36, %rd35, %r24;
	or.b64  	%rd71, %rd34, %rd36;
	ld.local.u64 	%rd37, [%rd1+8];
	shl.b64 	%rd38, %rd72, %r15;
	shr.u64 	%rd39, %rd37, 1;
	shr.u64 	%rd40, %rd39, %r24;
	or.b64  	%rd72, %rd38, %rd40;
$L__BB1_6:
	and.b32  	%r25, %r1, -2147483648;
	shr.u64 	%rd41, %rd71, 62;
	cvt.u32.u64 	%r26, %rd41;
	mov.b64 	{%r27, %r28}, %rd71;
	mov.b64 	{%r29, %r30}, %rd72;
	shf.l.wrap.b32 	%r31, %r30, %r27, 2;
	shf.l.wrap.b32 	%r32, %r27, %r28, 2;
	mov.b64 	%rd42, {%r31, %r32};
	shl.b64 	%rd43, %rd72, 2;
	shr.u64 	%rd44, %rd42, 63;
	cvt.u32.u64 	%r33, %rd44;
	add.s32 	%r34, %r33, %r26;
	setp.eq.s32 	%p6, %r25, 0;
	neg.s32 	%r35, %r34;
	selp.b32 	%r46, %r34, %r35, %p6;
	setp.gt.s64 	%p7, %rd42, -1;
	mov.b64 	%rd45, 0;
	{
	.reg .u32 %r0, %r1, %r2, %r3, %a0, %a1, %a2, %a3, %b0, %b1, %b2, %b3;
	mov.b64 	{%a0,%a1}, %rd45;
	mov.b64 	{%a2,%a3}, %rd45;
	mov.b64 	{%b0,%b1}, %rd43;
	mov.b64 	{%b2,%b3}, %rd42;
	sub.cc.u32 	%r0, %a0, %b0;
	subc.cc.u32 	%r1, %a1, %b1;
	subc.cc.u32 	%r2, %a2, %b2;
	subc.u32 	%r3, %a3, %b3;
	mov.b64 	%rd46, {%r0,%r1};
	mov.b64 	%rd47, {%r2,%r3};
	}
	xor.b32  	%r36, %r25, -2147483648;
	selp.b64 	%rd73, %rd42, %rd47, %p7;
	selp.b64 	%rd14, %rd43, %rd46, %p7;
	selp.b32 	%r17, %r25, %r36, %p7;
	clz.b64 	%r37, %rd73;
	cvt.u64.u32 	%rd15, %r37;
	setp.eq.s32 	%p8, %r37, 0;
	@%p8 bra 	$L__BB1_8;
	cvt.u32.u64 	%r38, %rd15;
	and.b32  	%r39, %r38, 63;
	shl.b64 	%rd48, %rd73, %r39;
	shr.u64 	%rd49, %rd14, 1;
	not.b32 	%r40, %r38;
	and.b32  	%r41, %r40, 63;
	shr.u64 	%rd50, %rd49, %r41;
	or.b64  	%rd73, %rd48, %rd50;
$L__BB1_8:
	mov.b64 	%rd51, -3958705157555305931;
	{
	.reg .u32 %r0, %r1, %r2, %r3, %alo, %ahi, %blo, %bhi;
	mov.b64 	{%alo,%ahi}, %rd73;
	mov.b64 	{%blo,%bhi}, %rd51;
	mul.lo.u32 	%r0, %alo, %blo;
	mul.hi.u32 	%r1, %alo, %blo;
	mad.lo.cc.u32 	%r1, %alo, %bhi, %r1;
	madc.hi.u32 	%r2, %alo, %bhi, 0;
	mad.lo.cc.u32 	%r1, %ahi, %blo, %r1;
	madc.hi.cc.u32 	%r2, %ahi, %blo, %r2;
	madc.hi.u32 	%r3, %ahi, %bhi, 0;
	mad.lo.cc.u32 	%r2, %ahi, %bhi, %r2;
	addc.u32 	%r3, %r3, 0;
	mov.b64 	%rd52, {%r0,%r1};
	mov.b64 	%rd53, {%r2,%r3};
	}
	setp.gt.s64 	%p9, %rd53, 0;
	{
	.reg .u32 %r0, %r1, %r2, %r3, %a0, %a1, %a2, %a3, %b0, %b1, %b2, %b3;
	mov.b64 	{%a0,%a1}, %rd52;
	mov.b64 	{%a2,%a3}, %rd53;
	mov.b64 	{%b0,%b1}, %rd52;
	mov.b64 	{%b2,%b3}, %rd53;
	add.cc.u32 	%r0, %a0, %b0;
	addc.cc.u32 	%r1, %a1, %b1;
	addc.cc.u32 	%r2, %a2, %b2;
	addc.u32 	%r3, %a3, %b3;
	mov.b64 	%rd54, {%r0,%r1};
	mov.b64 	%rd55, {%r2,%r3};
	}
	selp.b64 	%rd56, %rd55, %rd53, %p9;
	selp.s64 	%rd57, -1, 0, %p9;
	sub.s64 	%rd58, %rd57, %rd15;
	cvt.u64.u32 	%rd59, %r17;
	shl.b64 	%rd60, %rd59, 32;
	add.s64 	%rd61, %rd56, 1;
	shr.u64 	%rd62, %rd61, 10;
	add.s64 	%rd63, %rd62, 1;
	shr.u64 	%rd64, %rd63, 1;
	shl.b64 	%rd65, %rd58, 52;
	add.s64 	%rd66, %rd65, %rd64;
	add.s64 	%rd67, %rd66, 4602678819172646912;
	or.b64  	%rd68, %rd67, %rd60;
	mov.b64 	%fd4, %rd68;
$L__BB1_9:
	st.param.f64 	[func_retval0], %fd4;
	st.param.b32 	[func_retval0+8], %r46;
	ret;

}


// ===== COMPILED SASS (sm_100) =====

	.target	sm_100

	.elftype	@"ET_EXEC"


//--------------------- .note.nv.tkinfo           --------------------------
	.section	.note.nv.tkinfo,"",@"SHT_NOTE"
	.sectionflags	@"SHF_NOTE_NV_TKINFO"
	.tkinfo
        /*0018*/ 	.word	0x00000002
        /*0030*/ 	.string	""
        /*0030*/ 	.string	"ptxas"
        /*0030*/ 	.string	"Cuda compilation tools, release 13.0, V13.0.88"
        /*0030*/ 	.string	"Build cuda_13.0.r13.0/compiler.36424714_0"
        /*0030*/ 	.string	"-arch sm_100 -m 64 "



//--------------------- .note.nv.cuinfo           --------------------------
	.section	.note.nv.cuinfo,"",@"SHT_NOTE"
	.sectionflags	@"SHF_NOTE_NV_CUINFO"
        /*0018*/ 	.short	0x0002
        /*001a*/ 	.short	0x0064
        /*001c*/ 	.short	0x0082
	.zero		2


//--------------------- .nv.info                  --------------------------
	.section	.nv.info,"",@"SHT_CUDA_INFO"
	.align	4


	//----- nvinfo : EIATTR_REGCOUNT
	.align		4
        /*0000*/ 	.byte	0x04, 0x2f
        /*0002*/ 	.short	(.L_3 - .L_2)
	.align		4
.L_2:
        /*0004*/ 	.word	index@(_Z4funcPdS_S_)
        /*0008*/ 	.word	0x0000001e


	//----- nvinfo : EIATTR_FRAME_SIZE
	.align		4
.L_3:
        /*000c*/ 	.byte	0x04, 0x11
        /*000e*/ 	.short	(.L_5 - .L_4)
	.align		4
.L_4:
        /*0010*/ 	.word	index@($_Z4funcPdS_S_$__internal_trig_reduction_slowpathd)
        /*0014*/ 	.word	0x00000028


	//----- nvinfo : EIATTR_FRAME_SIZE
	.align		4
.L_5:
        /*0018*/ 	.byte	0x04, 0x11
        /*001a*/ 	.short	(.L_7 - .L_6)
	.align		4
.L_6:
        /*001c*/ 	.word	index@($__internal_0_$__cuda_sm20_div_rn_f64_full)
        /*0020*/ 	.word	0x00000028


	//----- nvinfo : EIATTR_FRAME_SIZE
	.align		4
.L_7:
        /*0024*/ 	.byte	0x04, 0x11
        /*0026*/ 	.short	(.L_9 - .L_8)
	.align		4
.L_8:
        /*0028*/ 	.word	index@(_Z4funcPdS_S_)
        /*002c*/ 	.word	0x00000028


	//----- nvinfo : EIATTR_MIN_STACK_SIZE
	.align		4
.L_9:
        /*0030*/ 	.byte	0x04, 0x12
        /*0032*/ 	.short	(.L_11 - .L_10)
	.align		4
.L_10:
        /*0034*/ 	.word	index@(_Z4funcPdS_S_)
        /*0038*/ 	.word	0x00000028
.L_11:


//--------------------- .nv.compat                --------------------------
	.section	.nv.compat,"",@"SHT_CUDA_COMPAT_INFO"
	.align	4
        /*0000*/ 	.byte	0x02, 0x09, 0x00, 0x00, 0x02, 0x02, 0x01, 0x00, 0x02, 0x05, 0x05, 0x00, 0x03, 0x07, 0x01, 0x01
        /*0010*/ 	.byte	0x02, 0x03, 0x00, 0x00, 0x02, 0x06, 0x01, 0x00, 0x04, 0x0b, 0x08, 0x00, 0x01, 0x00, 0x00, 0x00
        /*0020*/ 	.byte	0x00, 0x00, 0x00, 0x00


//--------------------- .nv.info._Z4funcPdS_S_    --------------------------
	.section	.nv.info._Z4funcPdS_S_,"",@"SHT_CUDA_INFO"
	.sectionflags	@""
	.align	4


	//----- nvinfo : EIATTR_CUDA_API_VERSION
	.align		4
        /*0000*/ 	.byte	0x04, 0x37
        /*0002*/ 	.short	(.L_13 - .L_12)
.L_12:
        /*0004*/ 	.word	0x00000082


	//----- nvinfo : EIATTR_KPARAM_INFO
	.align		4
.L_13:
        /*0008*/ 	.byte	0x04, 0x17
        /*000a*/ 	.short	(.L_15 - .L_14)
.L_14:
        /*000c*/ 	.word	0x00000000
        /*0010*/ 	.short	0x0002
        /*0012*/ 	.short	0x0010
        /*0014*/ 	.byte	0x00, 0xf5, 0x21, 0x00


	//----- nvinfo : EIATTR_KPARAM_INFO
	.align		4
.L_15:
        /*0018*/ 	.byte	0x04, 0x17
        /*001a*/ 	.short	(.L_17 - .L_16)
.L_16:
        /*001c*/ 	.word	0x00000000
        /*0020*/ 	.short	0x0001
        /*0022*/ 	.short	0x0008
        /*0024*/ 	.byte	0x00, 0xf5, 0x21, 0x00


	//----- nvinfo : EIATTR_KPARAM_INFO
	.align		4
.L_17:
        /*0028*/ 	.byte	0x04, 0x17
        /*002a*/ 	.short	(.L_19 - .L_18)
.L_18:
        /*002c*/ 	.word	0x00000000
        /*0030*/ 	.short	0x0000
        /*0032*/ 	.short	0x0000
        /*0034*/ 	.byte	0x00, 0xf5, 0x21, 0x00


	//----- nvinfo : EIATTR_SPARSE_MMA_MASK
	.align		4
.L_19:
        /*0038*/ 	.byte	0x03, 0x50
        /*003a*/ 	.short	0x0000


	//----- nvinfo : EIATTR_MAXREG_COUNT
	.align		4
        /*003c*/ 	.byte	0x03, 0x1b
        /*003e*/ 	.short	0x00ff


	//----- nvinfo : EIATTR_MERCURY_ISA_VERSION
	.align		4
        /*0040*/ 	.byte	0x03, 0x5f
        /*0042*/ 	.short	0x0101


	//----- nvinfo : EIATTR_VRC_CTA_INIT_COUNT
	.align		4
        /*0044*/ 	.byte	0x02, 0x4a
	.zero		1
	.zero		1


	//----- nvinfo : EIATTR_EXIT_INSTR_OFFSETS
	.align		4
        /*0048*/ 	.byte	0x04, 0x1c
        /*004a*/ 	.short	(.L_21 - .L_20)


	//   ....[0]....
.L_20:
        /*004c*/ 	.word	0x00000970


	//----- nvinfo : EIATTR_CRS_STACK_SIZE
	.align		4
.L_21:
        /*0050*/ 	.byte	0x04, 0x1e
        /*0052*/ 	.short	(.L_23 - .L_22)
.L_22:
        /*0054*/ 	.word	0x00000000


	//----- nvinfo : EIATTR_CBANK_PARAM_SIZE
	.align		4
.L_23:
        /*0058*/ 	.byte	0x03, 0x19
        /*005a*/ 	.short	0x0018


	//----- nvinfo : EIATTR_PARAM_CBANK
	.align		4
        /*005c*/ 	.byte	0x04, 0x0a
        /*005e*/ 	.short	(.L_25 - .L_24)
	.align		4
.L_24:
        /*0060*/ 	.word	index@(.nv.constant0._Z4funcPdS_S_)
        /*0064*/ 	.short	0x0380
        /*0066*/ 	.short	0x0018


	//----- nvinfo : EIATTR_SW_WAR
	.align		4
.L_25:
        /*0068*/ 	.byte	0x04, 0x36
        /*006a*/ 	.short	(.L_27 - .L_26)
.L_26:
        /*006c*/ 	.word	0x00000008
.L_27:


//--------------------- .nv.callgraph             --------------------------
	.section	.nv.callgraph,"",@"SHT_CUDA_CALLGRAPH"
	.align	4
	.sectionentsize	8
	.align		4
        /*0000*/ 	.word	0x00000000
	.align		4
        /*0004*/ 	.word	0xffffffff
	.align		4
        /*0008*/ 	.word	0x00000000
	.align		4
        /*000c*/ 	.word	0xfffffffe
	.align		4
        /*0010*/ 	.word	0x00000000
	.align		4
        /*0014*/ 	.word	0xfffffffd
	.align		4
        /*0018*/ 	.word	0x00000000
	.align		4
        /*001c*/ 	.word	0xfffffffc


//--------------------- .nv.constant4             --------------------------
	.section	.nv.constant4,"a",@progbits
	.align	8
	.align		8
.nv.constant4:
        /*0000*/ 	.dword	__cudart_i2opi_d
	.align		8
        /*0008*/ 	.dword	__cudart_sin_cos_coeffs


//--------------------- .text._Z4funcPdS_S_       --------------------------
	.section	.text._Z4funcPdS_S_,"ax",@progbits
	.align	128
        .global         _Z4funcPdS_S_
        .type           _Z4funcPdS_S_,@function
        .size           _Z4funcPdS_S_,(.L_x_22 - _Z4funcPdS_S_)
        .other          _Z4funcPdS_S_,@"STO_CUDA_ENTRY STV_DEFAULT"
_Z4funcPdS_S_:
.text._Z4funcPdS_S_:
[----:B------:R-:W0:Y:S01]  /*0000*/  LDC R1, c[0x0][0x37c] ;  /* 0x0000df00ff017b82 */ /* 0x000e220000000800 */
[----:B------:R-:W1:Y:S01]  /*0010*/  MUFU.RCP64H R3, 1000 ;  /* 0x408f400000037908 */ /* 0x000e620000001800 */
[----:B------:R-:W2:Y:S01]  /*0020*/  S2R R14, SR_TID.X ;  /* 0x00000000000e7919 */ /* 0x000ea20000002100 */
[----:B------:R-:W-:Y:S01]  /*0030*/  IMAD.MOV.U32 R6, RZ, RZ, 0x0 ;  /* 0x00000000ff067424 */ /* 0x000fe200078e00ff */
[----:B------:R-:W-:Y:S01]  /*0040*/  BSSY.RECONVERGENT B0, `(.L_x_0) ;  /* 0x0000019000007945 */ /* 0x000fe20003800200 */
[----:B------:R-:W-:Y:S02]  /*0050*/  IMAD.MOV.U32 R7, RZ, RZ, 0x408f4000 ;  /* 0x408f4000ff077424 */ /* 0x000fe400078e00ff */
[----:B------:R-:W-:Y:S02]  /*0060*/  IMAD.MOV.U32 R2, RZ, RZ, 0x1 ;  /* 0x00000001ff027424 */ /* 0x000fe400078e00ff */
[----:B0-----:R-:W-:-:S04]  /*0070*/  VIADD R1, R1, 0xffffffd8 ;  /* 0xffffffd801017836 */ /* 0x001fc80000000000 */
[----:B-1----:R-:W-:-:S08]  /*0080*/  DFMA R4, R2, -R6, 1 ;  /* 0x3ff000000204742b */ /* 0x002fd00000000806 */
[----:B------:R-:W-:-:S08]  /*0090*/  DFMA R4, R4, R4, R4 ;  /* 0x000000040404722b */ /* 0x000fd00000000004 */
[----:B------:R-:W-:Y:S02]  /*00a0*/  DFMA R2, R2, R4, R2 ;  /* 0x000000040202722b */ /* 0x000fe40000000002 */
[----:B--2---:R-:W0:Y:S06]  /*00b0*/  I2F.F64.U32 R4, R14 ;  /* 0x0000000e00047312 */ /* 0x004e2c0000201800 */
[----:B------:R-:W-:-:S08]  /*00c0*/  DFMA R6, R2, -R6, 1 ;  /* 0x3ff000000206742b */ /* 0x000fd00000000806 */
[----:B------:R-:W-:Y:S01]  /*00d0*/  DFMA R2, R2, R6, R2 ;  /* 0x000000060202722b */ /* 0x000fe20000000002 */
[----:B0-----:R-:W-:-:S07]  /*00e0*/  FSETP.GEU.AND P1, PT, |R5|, 6.5827683646048100446e-37, PT ;  /* 0x036000000500780b */ /* 0x001fce0003f2e200 */
[----:B------:R-:W-:-:S08]  /*00f0*/  DMUL R6, R4, R2 ;  /* 0x0000000204067228 */ /* 0x000fd00000000000 */
[----:B------:R-:W-:-:S08]  /*0100*/  DFMA R8, R6, -1000, R4 ;  /* 0xc08f40000608782b */ /* 0x000fd00000000004 */
[----:B------:R-:W-:-:S10]  /*0110*/  DFMA R2, R2, R8, R6 ;  /* 0x000000080202722b */ /* 0x000fd40000000006 */
[----:B------:R-:W-:-:S05]  /*0120*/  FFMA R0, RZ, 4.4765625, R3 ;  /* 0x408f4000ff007823 */ /* 0x000fca0000000003 */
[----:B------:R-:W-:-:S13]  /*0130*/  FSETP.GT.AND P0, PT, |R0|, 1.469367938527859385e-39, PT ;  /* 0x001000000000780b */ /* 0x000fda0003f04200 */
[----:B------:R-:W-:Y:S05]  /*0140*/  @P0 BRA P1, `(.L_x_1) ;  /* 0x0000000000200947 */ /* 0x000fea0000800000 */
[----:B------:R-:W-:Y:S01]  /*0150*/  IMAD.MOV.U32 R10, RZ, RZ, R4 ;  /* 0x000000ffff0a7224 */ /* 0x000fe200078e0004 */
[----:B------:R-:W-:Y:S01]  /*0160*/  MOV R0, 0x1b0 ;  /* 0x000001b000007802 */ /* 0x000fe20000000f00 */
[----:B------:R-:W-:Y:S02]  /*0170*/  IMAD.MOV.U32 R11, RZ, RZ, R5 ;  /* 0x000000ffff0b7224 */ /* 0x000fe400078e0005 */
[----:B------:R-:W-:Y:S02]  /*0180*/  IMAD.MOV.U32 R8, RZ, RZ, RZ ;  /* 0x000000ffff087224 */ /* 0x000fe400078e00ff */
[----:B------:R-:W-:-:S07]  /*0190*/  IMAD.MOV.U32 R9, RZ, RZ, 0x408f4000 ;  /* 0x408f4000ff097424 */ /* 0x000fce00078e00ff */
[----:B------:R-:W-:Y:S05]  /*01a0*/  CALL.REL.NOINC `($__internal_0_$__cuda_sm20_div_rn_f64_full) ;  /* 0x0000000400f47944 */ /* 0x000fea0003c00000 */
[----:B------:R-:W-:Y:S02]  /*01b0*/  IMAD.MOV.U32 R2, RZ, RZ, R18 ;  /* 0x000000ffff027224 */ /* 0x000fe400078e0012 */
[----:B------:R-:W-:-:S07]  /*01c0*/  IMAD.MOV.U32 R3, RZ, RZ, R19 ;  /* 0x000000ffff037224 */ /* 0x000fce00078e0013 */
.L_x_1:
[----:B------:R-:W-:Y:S05]  /*01d0*/  BSYNC.RECONVERGENT B0 ;  /* 0x0000000000007941 */ /* 0x000fea0003800200 */
.L_x_0:
[----:B------:R-:W-:Y:S01]  /*01e0*/  UMOV UR4, 0x54442d18 ;  /* 0x54442d1800047882 */ /* 0x000fe20000000000 */
[----:B------:R-:W-:Y:S01]  /*01f0*/  UMOV UR5, 0x400921fb ;  /* 0x400921fb00057882 */ /* 0x000fe20000000000 */
[----:B------:R-:W-:Y:S01]  /*0200*/  BSSY.RECONVERGENT B0, `(.L_x_2) ;  /* 0x000001b000007945 */ /* 0x000fe20003800200 */
[----:B------:R-:W-:Y:S02]  /*0210*/  DMUL R8, R2, UR4 ;  /* 0x0000000402087c28 */ /* 0x000fe40008000000 */
[----:B------:R-:W0:Y:S06]  /*0220*/  LDCU.64 UR4, c[0x0][0x358] ;  /* 0x00006b00ff0477ac */ /* 0x000e2c0008000a00 */
[----:B------:R-:W-:-:S14]  /*0230*/  DSETP.NEU.AND P0, PT, R8, +INF , PT ;  /* 0x7ff000000800742a */ /* 0x000fdc0003f0d000 */
[----:B------:R-:W-:Y:S01]  /*0240*/  @!P0 DMUL R6, RZ, +INF ;  /* 0x7ff00000ff068828 */ /* 0x000fe20000000000 */
[----:B------:R-:W-:Y:S01]  /*0250*/  @!P0 IMAD.MOV.U32 R0, RZ, RZ, RZ ;  /* 0x000000ffff008224 */ /* 0x000fe200078e00ff */
[----:B0-----:R-:W-:Y:S09]  /*0260*/  @!P0 BRA `(.L_x_3) ;  /* 0x0000000000508947 */ /* 0x001ff20003800000 */
[----:B------:R-:W-:Y:S01]  /*0270*/  UMOV UR6, 0x6dc9c883 ;  /* 0x6dc9c88300067882 */ /* 0x000fe20000000000 */
[----:B------:R-:W-:Y:S01]  /*0280*/  UMOV UR7, 0x3fe45f30 ;  /* 0x3fe45f3000077882 */ /* 0x000fe20000000000 */
[C---:B------:R-:W-:Y:S02]  /*0290*/  DSETP.GE.AND P0, PT, R8.reuse, 2.14748364800000000000e+09, PT ;  /* 0x41e000000800742a */ /* 0x040fe40003f06000 */
[----:B------:R-:W-:Y:S01]  /*02a0*/  DMUL R10, R8, UR6 ;  /* 0x00000006080a7c28 */ /* 0x000fe20008000000 */
[----:B------:R-:W-:Y:S01]  /*02b0*/  UMOV UR6, 0x54442d18 ;  /* 0x54442d1800067882 */ /* 0x000fe20000000000 */
[----:B------:R-:W-:-:S04]  /*02c0*/  UMOV UR7, 0x3ff921fb ;  /* 0x3ff921fb00077882 */ /* 0x000fc80000000000 */
[----:B------:R-:W0:Y:S08]  /*02d0*/  F2I.F64 R0, R10 ;  /* 0x0000000a00007311 */ /* 0x000e300000301100 */
[----:B0-----:R-:W0:Y:S02]  /*02e0*/  I2F.F64 R6, R0 ;  /* 0x0000000000067312 */ /* 0x001e240000201c00 */
[----:B0-----:R-:W-:Y:S01]  /*02f0*/  DFMA R12, R6, -UR6, R8 ;  /* 0x80000006060c7c2b */ /* 0x001fe20008000008 */
[----:B------:R-:W-:Y:S01]  /*0300*/  UMOV UR6, 0x33145c00 ;  /* 0x33145c0000067882 */ /* 0x000fe20000000000 */
[----:B------:R-:W-:-:S06]  /*0310*/  UMOV UR7, 0x3c91a626 ;  /* 0x3c91a62600077882 */ /* 0x000fcc0000000000 */
[----:B------:R-:W-:Y:S01]  /*0320*/  DFMA R12, R6, -UR6, R12 ;  /* 0x80000006060c7c2b */ /* 0x000fe2000800000c */
[----:B------:R-:W-:Y:S01]  /*0330*/  UMOV UR6, 0x252049c0 ;  /* 0x252049c000067882 */ /* 0x000fe20000000000 */
[----:B------:R-:W-:-:S06]  /*0340*/  UMOV UR7, 0x397b839a ;  /* 0x397b839a00077882 */ /* 0x000fcc0000000000 */
[----:B------:R-:W-:Y:S01]  /*0350*/  DFMA R6, R6, -UR6, R12 ;  /* 0x8000000606067c2b */ /* 0x000fe2000800000c */
[----:B------:R-:W-:Y:S10]  /*0360*/  @!P0 BRA `(.L_x_3) ;  /* 0x0000000000108947 */ /* 0x000ff40003800000 */
[----:B------:R-:W-:-:S07]  /*0370*/  MOV R16, 0x390 ;  /* 0x0000039000107802 */ /* 0x000fce0000000f00 */
[----:B------:R-:W-:Y:S05]  /*0380*/  CALL.REL.NOINC `($_Z4funcPdS_S_$__internal_trig_reduction_slowpathd) ;  /* 0x0000000800e87944 */ /* 0x000fea0003c00000 */
[----:B------:R-:W-:Y:S02]  /*0390*/  IMAD.MOV.U32 R6, RZ, RZ, R18 ;  /* 0x000000ffff067224 */ /* 0x000fe400078e0012 */
[----:B------:R-:W-:-:S07]  /*03a0*/  IMAD.MOV.U32 R7, RZ, RZ, R19 ;  /* 0x000000ffff077224 */ /* 0x000fce00078e0013 */
.L_x_3:
[----:B------:R-:W-:Y:S05]  /*03b0*/  BSYNC.RECONVERGENT B0 ;  /* 0x0000000000007941 */ /* 0x000fea0003800200 */
.L_x_2:
[----:B------:R-:W0:Y:S01]  /*03c0*/  LDCU.64 UR6, c[0x4][0x8] ;  /* 0x01000100ff0677ac */ /* 0x000e220008000a00 */
[----:B------:R-:W-:-:S05]  /*03d0*/  IMAD.SHL.U32 R8, R0, 0x40, RZ ;  /* 0x0000004000087824 */ /* 0x000fca00078e00ff */
[----:B------:R-:W-:-:S04]  /*03e0*/  LOP3.LUT R8, R8, 0x40, RZ, 0xc0, !PT ;  /* 0x0000004008087812 */ /* 0x000fc800078ec0ff */
[----:B0-----:R-:W-:-:S05]  /*03f0*/  IADD3 R24, P0, PT, R8, UR6, RZ ;  /* 0x0000000608187c10 */ /* 0x001fca000ff1e0ff */
[----:B------:R-:W-:-:S05]  /*0400*/  IMAD.X R25, RZ, RZ, UR7, P0 ;  /* 0x00000007ff197e24 */ /* 0x000fca00080e06ff */
[----:B------:R-:W2:Y:S04]  /*0410*/  LDG.E.128.CONSTANT R8, desc[UR4][R24.64] ;  /* 0x0000000418087981 */ /* 0x000ea8000c1e9d00 */
[----:B------:R-:W3:Y:S04]  /*0420*/  LDG.E.128.CONSTANT R16, desc[UR4][R24.64+0x10] ;  /* 0x0000100418107981 */ /* 0x000ee8000c1e9d00 */
[----:B------:R-:W4:Y:S01]  /*0430*/  LDG.E.128.CONSTANT R20, desc[UR4][R24.64+0x20] ;  /* 0x0000200418147981 */ /* 0x000f22000c1e9d00 */
[----:B------:R-:W-:Y:S01]  /*0440*/  LOP3.LUT R12, R0, 0x1, RZ, 0xc0, !PT ;  /* 0x00000001000c7812 */ /* 0x000fe200078ec0ff */
[----:B------:R-:W-:Y:S01]  /*0450*/  IMAD.MOV.U32 R26, RZ, RZ, 0x20fd8164 ;  /* 0x20fd8164ff1a7424 */ /* 0x000fe200078e00ff */
[----:B------:R-:W-:Y:S01]  /*0460*/  FSETP.GEU.AND P1, PT, |R3|, 6.5827683646048100446e-37, PT ;  /* 0x036000000300780b */ /* 0x000fe20003f2e200 */
[----:B------:R-:W-:Y:S01]  /*0470*/  IMAD.MOV.U32 R15, RZ, RZ, 0x3da8ff83 ;  /* 0x3da8ff83ff0f7424 */ /* 0x000fe200078e00ff */
[----:B------:R-:W-:Y:S01]  /*0480*/  ISETP.NE.U32.AND P0, PT, R12, 0x1, PT ;  /* 0x000000010c00780c */ /* 0x000fe20003f05070 */
[----:B------:R-:W-:Y:S01]  /*0490*/  DMUL R12, R6, R6 ;  /* 0x00000006060c7228 */ /* 0x000fe20000000000 */
[----:B------:R-:W-:Y:S02]  /*04a0*/  BSSY.RECONVERGENT B0, `(.L_x_4) ;  /* 0x000002c000007945 */ /* 0x000fe40003800200 */
[----:B------:R-:W-:-:S02]  /*04b0*/  FSEL R26, R26, -8.06006814911005101289e+34, !P0 ;  /* 0xf9785eba1a1a7808 */ /* 0x000fc40004000000 */
[----:B------:R-:W-:-:S06]  /*04c0*/  FSEL R27, -R15, 0.11223486810922622681, !P0 ;  /* 0x3de5db650f1b7808 */ /* 0x000fcc0004000100 */
[----:B--2---:R-:W-:-:S08]  /*04d0*/  DFMA R8, R12, R26, R8 ;  /* 0x0000001a0c08722b */ /* 0x004fd00000000008 */
[----:B------:R-:W-:Y:S02]  /*04e0*/  DFMA R10, R12, R8, R10 ;  /* 0x000000080c0a722b */ /* 0x000fe4000000000a */
[----:B------:R-:W0:Y:S01]  /*04f0*/  MUFU.RCP64H R9, 1000 ;  /* 0x408f400000097908 */ /* 0x000e220000001800 */
[----:B------:R-:W-:-:S05]  /*0500*/  IMAD.MOV.U32 R8, RZ, RZ, 0x1 ;  /* 0x00000001ff087424 */ /* 0x000fca00078e00ff */
[----:B---3--:R-:W-:-:S08]  /*0510*/  DFMA R10, R12, R10, R16 ;  /* 0x0000000a0c0a722b */ /* 0x008fd00000000010 */
[----:B------:R-:W-:Y:S01]  /*0520*/  DFMA R18, R12, R10, R18 ;  /* 0x0000000a0c12722b */ /* 0x000fe20000000012 */
[----:B------:R-:W-:Y:S02]  /*0530*/  IMAD.MOV.U32 R10, RZ, RZ, 0x0 ;  /* 0x00000000ff0a7424 */ /* 0x000fe400078e00ff */
[----:B------:R-:W-:-:S05]  /*0540*/  IMAD.MOV.U32 R11, RZ, RZ, 0x408f4000 ;  /* 0x408f4000ff0b7424 */ /* 0x000fca00078e00ff */
[----:B----4-:R-:W-:Y:S02]  /*0550*/  DFMA R18, R12, R18, R20 ;  /* 0x000000120c12722b */ /* 0x010fe40000000014 */
[----:B0-----:R-:W-:-:S06]  /*0560*/  DFMA R16, R8, -R10, 1 ;  /* 0x3ff000000810742b */ /* 0x001fcc000000080a */
[----:B------:R-:W-:Y:S02]  /*0570*/  DFMA R18, R12, R18, R22 ;  /* 0x000000120c12722b */ /* 0x000fe40000000016 */
[----:B------:R-:W-:-:S06]  /*0580*/  DFMA R16, R16, R16, R16 ;  /* 0x000000101010722b */ /* 0x000fcc0000000010 */
[----:B------:R-:W-:Y:S02]  /*0590*/  DFMA R6, R18, R6, R6 ;  /* 0x000000061206722b */ /* 0x000fe40000000006 */
[----:B------:R-:W-:Y:S02]  /*05a0*/  DFMA R20, R8, R16, R8 ;  /* 0x000000100814722b */ /* 0x000fe40000000008 */
[----:B------:R-:W-:Y:S01]  /*05b0*/  DFMA R12, R12, R18, 1 ;  /* 0x3ff000000c0c742b */ /* 0x000fe20000000012 */
[----:B------:R-:W0:Y:S05]  /*05c0*/  LDC.64 R16, c[0x0][0x380] ;  /* 0x0000e000ff107b82 */ /* 0x000e2a0000000a00 */
[----:B------:R-:W-:-:S04]  /*05d0*/  DFMA R10, R20, -R10, 1 ;  /* 0x3ff00000140a742b */ /* 0x000fc8000000080a */
[----:B------:R-:W-:Y:S02]  /*05e0*/  FSEL R8, R12, R6, !P0 ;  /* 0x000000060c087208 */ /* 0x000fe40004000000 */
[----:B------:R-:W-:Y:S02]  /*05f0*/  FSEL R9, R13, R7, !P0 ;  /* 0x000000070d097208 */ /* 0x000fe40004000000 */
[----:B------:R-:W-:Y:S01]  /*0600*/  DFMA R20, R20, R10, R20 ;  /* 0x0000000a1414722b */ /* 0x000fe20000000014 */
[----:B------:R-:W-:-:S03]  /*0610*/  LOP3.LUT P0, RZ, R0, 0x2, RZ, 0xc0, !PT ;  /* 0x0000000200ff7812 */ /* 0x000fc6000780c0ff */
[----:B------:R-:W-:-:S04]  /*0620*/  DADD R6, RZ, -R8 ;  /* 0x00000000ff067229 */ /* 0x000fc80000000808 */
[----:B------:R-:W-:-:S06]  /*0630*/  DMUL R10, R20, R2 ;  /* 0x00000002140a7228 */ /* 0x000fcc0000000000 */
[----:B------:R-:W-:Y:S02]  /*0640*/  FSEL R8, R8, R6, !P0 ;  /* 0x0000000608087208 */ /* 0x000fe40004000000 */
[----:B------:R-:W-:Y:S01]  /*0650*/  DFMA R12, R10, -1000, R2 ;  /* 0xc08f40000a0c782b */ /* 0x000fe20000000002 */
[----:B------:R-:W-:Y:S01]  /*0660*/  FSEL R9, R9, R7, !P0 ;  /* 0x0000000709097208 */ /* 0x000fe20004000000 */
[----:B0-----:R-:W-:-:S05]  /*0670*/  IMAD.WIDE.U32 R6, R14, 0x8, R16 ;  /* 0x000000080e067825 */ /* 0x001fca00078e0010 */
[----:B------:R-:W-:Y:S02]  /*0680*/  DMUL R8, R4, R8 ;  /* 0x0000000804087228 */ /* 0x000fe40000000000 */
[----:B------:R-:W-:-:S05]  /*0690*/  DFMA R4, R20, R12, R10 ;  /* 0x0000000c1404722b */ /* 0x000fca000000000a */
[----:B------:R0:W-:Y:S05]  /*06a0*/  STG.E.64 desc[UR4][R6.64], R8 ;  /* 0x0000000806007986 */ /* 0x0001ea000c101b04 */
[----:B------:R-:W-:-:S05]  /*06b0*/  FFMA R0, RZ, 4.4765625, R5 ;  /* 0x408f4000ff007823 */ /* 0x000fca0000000005 */
[----:B------:R-:W-:-:S13]  /*06c0*/  FSETP.GT.AND P0, PT, |R0|, 1.469367938527859385e-39, PT ;  /* 0x001000000000780b */ /* 0x000fda0003f04200 */
[----:B0-----:R-:W-:Y:S05]  /*06d0*/  @P0 BRA P1, `(.L_x_5) ;  /* 0x0000000000200947 */ /* 0x001fea0000800000 */
        /* <DEDUP_REMOVED lines=8> */
.L_x_5:
[----:B------:R-:W-:Y:S05]  /*0760*/  BSYNC.RECONVERGENT B0 ;  /* 0x0000000000007941 */ /* 0x000fea0003800200 */
.L_x_4:
[----:B------:R-:W-:Y:S01]  /*0770*/  VIADD R8, R14, 0x1 ;  /* 0x000000010e087836 */ /* 0x000fe20000000000 */
[----:B------:R-:W-:Y:S01]  /*0780*/  BSSY.RECONVERGENT B0, `(.L_x_6) ;  /* 0x0000015000007945 */ /* 0x000fe20003800200 */
[----:B------:R-:W-:-:S04]  /*0790*/  IMAD.MOV.U32 R2, RZ, RZ, 0x1 ;  /* 0x00000001ff027424 */ /* 0x000fc800078e00ff */
[----:B------:R-:W0:Y:S08]  /*07a0*/  I2F.F64.U32 R8, R8 ;  /* 0x0000000800087312 */ /* 0x000e300000201800 */
[----:B0-----:R-:W0:Y:S02]  /*07b0*/  MUFU.RCP64H R3, R9 ;  /* 0x0000000900037308 */ /* 0x001e240000001800 */
[----:B0-----:R-:W-:-:S08]  /*07c0*/  DFMA R10, -R8, R2, 1 ;  /* 0x3ff00000080a742b */ /* 0x001fd00000000102 */
[----:B------:R-:W-:-:S08]  /*07d0*/  DFMA R10, R10, R10, R10 ;  /* 0x0000000a0a0a722b */ /* 0x000fd0000000000a */
[----:B------:R-:W-:-:S08]  /*07e0*/  DFMA R10, R2, R10, R2 ;  /* 0x0000000a020a722b */ /* 0x000fd00000000002 */
[----:B------:R-:W-:-:S08]  /*07f0*/  DFMA R2, -R8, R10, 1 ;  /* 0x3ff000000802742b */ /* 0x000fd0000000010a */
[----:B------:R-:W-:-:S08]  /*0800*/  DFMA R2, R10, R2, R10 ;  /* 0x000000020a02722b */ /* 0x000fd0000000000a */
[----:B------:R-:W-:-:S08]  /*0810*/  DMUL R10, R2, 1000000 ;  /* 0x412e8480020a7828 */ /* 0x000fd00000000000 */
[----:B------:R-:W-:-:S08]  /*0820*/  DFMA R12, -R8, R10, 1000000 ;  /* 0x412e8480080c742b */ /* 0x000fd0000000010a */
[----:B------:R-:W-:-:S10]  /*0830*/  DFMA R2, R2, R12, R10 ;  /* 0x0000000c0202722b */ /* 0x000fd4000000000a */
[----:B------:R-:W-:-:S05]  /*0840*/  FFMA R0, RZ, R9, R3 ;  /* 0x00000009ff007223 */ /* 0x000fca0000000003 */
[----:B------:R-:W-:-:S13]  /*0850*/  FSETP.GT.AND P0, PT, |R0|, 1.469367938527859385e-39, PT ;  /* 0x001000000000780b */ /* 0x000fda0003f04200 */
[----:B------:R-:W-:Y:S05]  /*0860*/  @P0 BRA `(.L_x_7) ;  /* 0x0000000000180947 */ /* 0x000fea0003800000 */
[----:B------:R-:W-:Y:S01]  /*0870*/  IMAD.MOV.U32 R10, RZ, RZ, RZ ;  /* 0x000000ffff0a7224 */ /* 0x000fe200078e00ff */
[----:B------:R-:W-:Y:S01]  /*0880*/  MOV R0, 0x8b0 ;  /* 0x000008b000007802 */ /* 0x000fe20000000f00 */
[----:B------:R-:W-:-:S07]  /*0890*/  IMAD.MOV.U32 R11, RZ, RZ, 0x412e8480 ;  /* 0x412e8480ff0b7424 */ /* 0x000fce00078e00ff */
[----:B------:R-:W-:Y:S05]  /*08a0*/  CALL.REL.NOINC `($__internal_0_$__cuda_sm20_div_rn_f64_full) ;  /* 0x0000000000347944 */ /* 0x000fea0003c00000 */
[----:B------:R-:W-:Y:S02]  /*08b0*/  IMAD.MOV.U32 R2, RZ, RZ, R18 ;  /* 0x000000ffff027224 */ /* 0x000fe400078e0012 */
[----:B------:R-:W-:-:S07]  /*08c0*/  IMAD.MOV.U32 R3, RZ, RZ, R19 ;  /* 0x000000ffff037224 */ /* 0x000fce00078e0013 */
.L_x_7:
[----:B------:R-:W-:Y:S05]  /*08d0*/  BSYNC.RECONVERGENT B0 ;  /* 0x0000000000007941 */ /* 0x000fea0003800200 */
.L_x_6:
[----:B------:R-:W0:Y:S01]  /*08e0*/  LDC.64 R8, c[0x0][0x388] ;  /* 0x0000e200ff087b82 */ /* 0x000e220000000a00 */
[----:B------:R-:W-:-:S07]  /*08f0*/  DADD R2, R2, R4 ;  /* 0x0000000002027229 */ /* 0x000fce0000000004 */
[----:B------:R-:W1:Y:S01]  /*0900*/  LDC.64 R10, c[0x0][0x390] ;  /* 0x0000e400ff0a7b82 */ /* 0x000e620000000a00 */
[----:B0-----:R-:W-:-:S05]  /*0910*/  IMAD.WIDE.U32 R4, R14, 0x8, R8 ;  /* 0x000000080e047825 */ /* 0x001fca00078e0008 */
[----:B------:R-:W-:Y:S04]  /*0920*/  STG.E.64 desc[UR4][R4.64], R2 ;  /* 0x0000000204007986 */ /* 0x000fe8000c101b04 */
[----:B------:R-:W2:Y:S01]  /*0930*/  LDG.E.64 R6, desc[UR4][R6.64] ;  /* 0x0000000406067981 */ /* 0x000ea2000c1e1b00 */
[----:B-1----:R-:W-:Y:S01]  /*0940*/  IMAD.WIDE.U32 R14, R14, 0x8, R10 ;  /* 0x000000080e0e7825 */ /* 0x002fe200078e000a */
[----:B--2---:R-:W-:-:S07]  /*0950*/  DMUL R8, R2, R6 ;  /* 0x0000000602087228 */ /* 0x004fce0000000000 */
[----:B------:R-:W-:Y:S01]  /*0960*/  STG.E.64 desc[UR4][R14.64], R8 ;  /* 0x000000080e007986 */ /* 0x000fe2000c101b04 */
[----:B------:R-:W-:Y:S05]  /*0970*/  EXIT ;  /* 0x000000000000794d */ /* 0x000fea0003800000 */
        .weak           $__internal_0_$__cuda_sm20_div_rn_f64_full
        .type           $__internal_0_$__cuda_sm20_div_rn_f64_full,@function
        .size           $__internal_0_$__cuda_sm20_div_rn_f64_full,($_Z4funcPdS_S_$__internal_trig_reduction_slowpathd - $__internal_0_$__cuda_sm20_div_rn_f64_full)
$__internal_0_$__cuda_sm20_div_rn_f64_full:
[C---:B------:R-:W-:Y:S01]  /*0980*/  FSETP.GEU.AND P0, PT, |R9|.reuse, 1.469367938527859385e-39, PT ;  /* 0x001000000900780b */ /* 0x040fe20003f0e200 */
[----:B------:R-:W-:Y:S01]  /*0990*/  IMAD.MOV.U32 R18, RZ, RZ, 0x1 ;  /* 0x00000001ff127424 */ /* 0x000fe200078e00ff */
[----:B------:R-:W-:Y:S01]  /*09a0*/  LOP3.LUT R2, R9, 0x800fffff, RZ, 0xc0, !PT ;  /* 0x800fffff09027812 */ /* 0x000fe200078ec0ff */
[----:B------:R-:W-:Y:S01]  /*09b0*/  BSSY.RECONVERGENT B1, `(.L_x_8) ;  /* 0x0000054000017945 */ /* 0x000fe20003800200 */
[C---:B------:R-:W-:Y:S02]  /*09c0*/  FSETP.GEU.AND P2, PT, |R11|.reuse, 1.469367938527859385e-39, PT ;  /* 0x001000000b00780b */ /* 0x040fe40003f4e200 */
[----:B------:R-:W-:Y:S01]  /*09d0*/  LOP3.LUT R3, R2, 0x3ff00000, RZ, 0xfc, !PT ;  /* 0x3ff0000002037812 */ /* 0x000fe200078efcff */
[----:B------:R-:W-:Y:S01]  /*09e0*/  IMAD.MOV.U32 R2, RZ, RZ, R8 ;  /* 0x000000ffff027224 */ /* 0x000fe200078e0008 */
[----:B------:R-:W-:Y:S02]  /*09f0*/  LOP3.LUT R15, R11, 0x7ff00000, RZ, 0xc0, !PT ;  /* 0x7ff000000b0f7812 */ /* 0x000fe400078ec0ff */
[----:B------:R-:W-:-:S03]  /*0a00*/  LOP3.LUT R24, R9, 0x7ff00000, RZ, 0xc0, !PT ;  /* 0x7ff0000009187812 */ /* 0x000fc600078ec0ff */
[----:B------:R-:W-:Y:S01]  /*0a10*/  @!P0 DMUL R2, R8, 8.98846567431157953865e+307 ;  /* 0x7fe0000008028828 */ /* 0x000fe20000000000 */
[----:B------:R-:W-:-:S03]  /*0a20*/  ISETP.GE.U32.AND P1, PT, R15, R24, PT ;  /* 0x000000180f00720c */ /* 0x000fc60003f26070 */
[----:B------:R-:W-:Y:S01]  /*0a30*/  @!P2 LOP3.LUT R16, R9, 0x7ff00000, RZ, 0xc0, !PT ;  /* 0x7ff000000910a812 */ /* 0x000fe200078ec0ff */
[----:B------:R-:W-:Y:S01]  /*0a40*/  @!P2 IMAD.MOV.U32 R22, RZ, RZ, RZ ;  /* 0x000000ffff16a224 */ /* 0x000fe200078e00ff */
[----:B------:R-:W0:Y:S02]  /*0a50*/  MUFU.RCP64H R19, R3 ;  /* 0x0000000300137308 */ /* 0x000e240000001800 */
[----:B------:R-:W-:Y:S01]  /*0a60*/  @!P2 ISETP.GE.U32.AND P3, PT, R15, R16, PT ;  /* 0x000000100f00a20c */ /* 0x000fe20003f66070 */
[----:B------:R-:W-:Y:S01]  /*0a70*/  IMAD.MOV.U32 R16, RZ, RZ, 0x1ca00000 ;  /* 0x1ca00000ff107424 */ /* 0x000fe200078e00ff */
[----:B------:R-:W-:-:S04]  /*0a80*/  @!P0 LOP3.LUT R24, R3, 0x7ff00000, RZ, 0xc0, !PT ;  /* 0x7ff0000003188812 */ /* 0x000fc800078ec0ff */
[----:B------:R-:W-:-:S04]  /*0a90*/  @!P2 SEL R17, R16, 0x63400000, !P3 ;  /* 0x634000001011a807 */ /* 0x000fc80005800000 */
[----:B------:R-:W-:-:S04]  /*0aa0*/  @!P2 LOP3.LUT R17, R17, 0x80000000, R11, 0xf8, !PT ;  /* 0x800000001111a812 */ /* 0x000fc800078ef80b */
[----:B------:R-:W-:Y:S01]  /*0ab0*/  @!P2 LOP3.LUT R23, R17, 0x100000, RZ, 0xfc, !PT ;  /* 0x001000001117a812 */ /* 0x000fe200078efcff */
[----:B0-----:R-:W-:Y:S01]  /*0ac0*/  DFMA R12, R18, -R2, 1 ;  /* 0x3ff00000120c742b */ /* 0x001fe20000000802 */
[----:B------:R-:W-:-:S07]  /*0ad0*/  IMAD.MOV.U32 R17, RZ, RZ, R15 ;  /* 0x000000ffff117224 */ /* 0x000fce00078e000f */
[----:B------:R-:W-:-:S08]  /*0ae0*/  DFMA R12, R12, R12, R12 ;  /* 0x0000000c0c0c722b */ /* 0x000fd0000000000c */
[----:B------:R-:W-:Y:S01]  /*0af0*/  DFMA R18, R18, R12, R18 ;  /* 0x0000000c1212722b */ /* 0x000fe20000000012 */
[----:B------:R-:W-:Y:S01]  /*0b00*/  SEL R13, R16, 0x63400000, !P1 ;  /* 0x63400000100d7807 */ /* 0x000fe20004800000 */
[----:B------:R-:W-:-:S03]  /*0b10*/  IMAD.MOV.U32 R12, RZ, RZ, R10 ;  /* 0x000000ffff0c7224 */ /* 0x000fc600078e000a */
[----:B------:R-:W-:-:S03]  /*0b20*/  LOP3.LUT R13, R13, 0x800fffff, R11, 0xf8, !PT ;  /* 0x800fffff0d0d7812 */ /* 0x000fc600078ef80b */
[----:B------:R-:W-:-:S03]  /*0b30*/  DFMA R20, R18, -R2, 1 ;  /* 0x3ff000001214742b */ /* 0x000fc60000000802 */
[----:B------:R-:W-:-:S05]  /*0b40*/  @!P2 DFMA R12, R12, 2, -R22 ;  /* 0x400000000c0ca82b */ /* 0x000fca0000000816 */
[----:B------:R-:W-:-:S05]  /*0b50*/  DFMA R20, R18, R20, R18 ;  /* 0x000000141214722b */ /* 0x000fca0000000012 */
[----:B------:R-:W-:-:S03]  /*0b60*/  @!P2 LOP3.LUT R17, R13, 0x7ff00000, RZ, 0xc0, !PT ;  /* 0x7ff000000d11a812 */ /* 0x000fc600078ec0ff */
[----:B------:R-:W-:Y:S02]  /*0b70*/  DMUL R18, R20, R12 ;  /* 0x0000000c14127228 */ /* 0x000fe40000000000 */
[----:B------:R-:W-:-:S05]  /*0b80*/  VIADD R25, R17, 0xffffffff ;  /* 0xffffffff11197836 */ /* 0x000fca0000000000 */
[----:B------:R-:W-:Y:S01]  /*0b90*/  ISETP.GT.U32.AND P0, PT, R25, 0x7feffffe, PT ;  /* 0x7feffffe1900780c */ /* 0x000fe20003f04070 */
[----:B------:R-:W-:Y:S01]  /*0ba0*/  VIADD R25, R24, 0xffffffff ;  /* 0xffffffff18197836 */ /* 0x000fe20000000000 */
[----:B------:R-:W-:-:S04]  /*0bb0*/  DFMA R22, R18, -R2, R12 ;  /* 0x800000021216722b */ /* 0x000fc8000000000c */
[----:B------:R-:W-:-:S04]  /*0bc0*/  ISETP.GT.U32.OR P0, PT, R25, 0x7feffffe, P0 ;  /* 0x7feffffe1900780c */ /* 0x000fc80000704470 */
[----:B------:R-:W-:-:S09]  /*0bd0*/  DFMA R22, R20, R22, R18 ;  /* 0x000000161416722b */ /* 0x000fd20000000012 */
[----:B------:R-:W-:Y:S05]  /*0be0*/  @P0 BRA `(.L_x_9) ;  /* 0x00000000006c0947 */ /* 0x000fea0003800000 */
[----:B------:R-:W-:-:S04]  /*0bf0*/  LOP3.LUT R18, R9, 0x7ff00000, RZ, 0xc0, !PT ;  /* 0x7ff0000009127812 */ /* 0x000fc800078ec0ff */
[CC--:B------:R-:W-:Y:S02]  /*0c00*/  VIADDMNMX R10, R15.reuse, -R18.reuse, 0xb9600000, !PT ;  /* 0xb96000000f0a7446 */ /* 0x0c0fe40007800912 */
[----:B------:R-:W-:Y:S02]  /*0c10*/  ISETP.GE.U32.AND P0, PT, R15, R18, PT ;  /* 0x000000120f00720c */ /* 0x000fe40003f06070 */
[----:B------:R-:W-:Y:S02]  /*0c20*/  VIMNMX R10, PT, PT, R10, 0x46a00000, PT ;  /* 0x46a000000a0a7848 */ /* 0x000fe40003fe0100 */
[----:B------:R-:W-:Y:S01]  /*0c30*/  SEL R11, R16, 0x63400000, !P0 ;  /* 0x63400000100b7807 */ /* 0x000fe20004000000 */
[----:B------:R-:W-:-:S04]  /*0c40*/  IMAD.MOV.U32 R16, RZ, RZ, RZ ;  /* 0x000000ffff107224 */ /* 0x000fc800078e00ff */
[----:B------:R-:W-:-:S04]  /*0c50*/  IMAD.IADD R10, R10, 0x1, -R11 ;  /* 0x000000010a0a7824 */ /* 0x000fc800078e0a0b */
[----:B------:R-:W-:-:S06]  /*0c60*/  VIADD R17, R10, 0x7fe00000 ;  /* 0x7fe000000a117836 */ /* 0x000fcc0000000000 */
[----:B------:R-:W-:-:S10]  /*0c70*/  DMUL R18, R22, R16 ;  /* 0x0000001016127228 */ /* 0x000fd40000000000 */
[----:B------:R-:W-:-:S13]  /*0c80*/  FSETP.GTU.AND P0, PT, |R19|, 1.469367938527859385e-39, PT ;  /* 0x001000001300780b */ /* 0x000fda0003f0c200 */
[----:B------:R-:W-:Y:S05]  /*0c90*/  @P0 BRA `(.L_x_10) ;  /* 0x0000000000940947 */ /* 0x000fea0003800000 */
[----:B------:R-:W-:Y:S01]  /*0ca0*/  DFMA R2, R22, -R2, R12 ;  /* 0x800000021602722b */ /* 0x000fe2000000000c */
[----:B------:R-:W-:-:S09]  /*0cb0*/  IMAD.MOV.U32 R16, RZ, RZ, RZ ;  /* 0x000000ffff107224 */ /* 0x000fd200078e00ff */
[C---:B------:R-:W-:Y:S02]  /*0cc0*/  FSETP.NEU.AND P0, PT, R3.reuse, RZ, PT ;  /* 0x000000ff0300720b */ /* 0x040fe40003f0d000 */
[----:B------:R-:W-:-:S04]  /*0cd0*/  LOP3.LUT R9, R3, 0x80000000, R9, 0x48, !PT ;  /* 0x8000000003097812 */ /* 0x000fc800078e4809 */
[----:B------:R-:W-:-:S07]  /*0ce0*/  LOP3.LUT R17, R9, R17, RZ, 0xfc, !PT ;  /* 0x0000001109117212 */ /* 0x000fce00078efcff */
[----:B------:R-:W-:Y:S05]  /*0cf0*/  @!P0 BRA `(.L_x_10) ;  /* 0x00000000007c8947 */ /* 0x000fea0003800000 */
[----:B------:R-:W-:Y:S01]  /*0d00*/  IMAD.MOV R3, RZ, RZ, -R10 ;  /* 0x000000ffff037224 */ /* 0x000fe200078e0a0a */
[----:B------:R-:W-:Y:S01]  /*0d10*/  DMUL.RP R16, R22, R16 ;  /* 0x0000001016107228 */ /* 0x000fe20000008000 */
[----:B------:R-:W-:-:S06]  /*0d20*/  IMAD.MOV.U32 R2, RZ, RZ, RZ ;  /* 0x000000ffff027224 */ /* 0x000fcc00078e00ff */
[----:B------:R-:W-:-:S03]  /*0d30*/  DFMA R2, R18, -R2, R22 ;  /* 0x800000021202722b */ /* 0x000fc60000000016 */
[----:B------:R-:W-:-:S03]  /*0d40*/  LOP3.LUT R9, R17, R9, RZ, 0x3c, !PT ;  /* 0x0000000911097212 */ /* 0x000fc600078e3cff */
[----:B------:R-:W-:-:S04]  /*0d50*/  IADD3 R2, PT, PT, -R10, -0x43300000, RZ ;  /* 0xbcd000000a027810 */ /* 0x000fc80007ffe1ff */
[----:B------:R-:W-:-:S04]  /*0d60*/  FSETP.NEU.AND P0, PT, |R3|, R2, PT ;  /* 0x000000020300720b */ /* 0x000fc80003f0d200 */
[----:B------:R-:W-:Y:S02]  /*0d70*/  FSEL R18, R16, R18, !P0 ;  /* 0x0000001210127208 */ /* 0x000fe40004000000 */
[----:B------:R-:W-:Y:S01]  /*0d80*/  FSEL R19, R9, R19, !P0 ;  /* 0x0000001309137208 */ /* 0x000fe20004000000 */
[----:B------:R-:W-:Y:S06]  /*0d90*/  BRA `(.L_x_10) ;  /* 0x0000000000547947 */ /* 0x000fec0003800000 */
.L_x_9:
[----:B------:R-:W-:-:S14]  /*0da0*/  DSETP.NAN.AND P0, PT, R10, R10, PT ;  /* 0x0000000a0a00722a */ /* 0x000fdc0003f08000 */
[----:B------:R-:W-:Y:S05]  /*0db0*/  @P0 BRA `(.L_x_11) ;  /* 0x0000000000440947 */ /* 0x000fea0003800000 */
[----:B------:R-:W-:-:S14]  /*0dc0*/  DSETP.NAN.AND P0, PT, R8, R8, PT ;  /* 0x000000080800722a */ /* 0x000fdc0003f08000 */
[----:B------:R-:W-:Y:S05]  /*0dd0*/  @P0 BRA `(.L_x_12) ;  /* 0x0000000000300947 */ /* 0x000fea0003800000 */
[----:B------:R-:W-:Y:S01]  /*0de0*/  ISETP.NE.AND P0, PT, R17, R24, PT ;  /* 0x000000181100720c */ /* 0x000fe20003f05270 */
[----:B------:R-:W-:Y:S02]  /*0df0*/  IMAD.MOV.U32 R18, RZ, RZ, 0x0 ;  /* 0x00000000ff127424 */ /* 0x000fe400078e00ff */
[----:B------:R-:W-:-:S10]  /*0e00*/  IMAD.MOV.U32 R19, RZ, RZ, -0x80000 ;  /* 0xfff80000ff137424 */ /* 0x000fd400078e00ff */
[----:B------:R-:W-:Y:S05]  /*0e10*/  @!P0 BRA `(.L_x_10) ;  /* 0x0000000000348947 */ /* 0x000fea0003800000 */
[----:B------:R-:W-:Y:S02]  /*0e20*/  ISETP.NE.AND P0, PT, R17, 0x7ff00000, PT ;  /* 0x7ff000001100780c */ /* 0x000fe40003f05270 */
[----:B------:R-:W-:Y:S02]  /*0e30*/  LOP3.LUT R19, R11, 0x80000000, R9, 0x48, !PT ;  /* 0x800000000b137812 */ /* 0x000fe400078e4809 */
[----:B------:R-:W-:-:S13]  /*0e40*/  ISETP.EQ.OR P0, PT, R24, RZ, !P0 ;  /* 0x000000ff1800720c */ /* 0x000fda0004702670 */
[----:B------:R-:W-:Y:S01]  /*0e50*/  @P0 LOP3.LUT R2, R19, 0x7ff00000, RZ, 0xfc, !PT ;  /* 0x7ff0000013020812 */ /* 0x000fe200078efcff */
[----:B------:R-:W-:Y:S02]  /*0e60*/  @!P0 IMAD.MOV.U32 R18, RZ, RZ, RZ ;  /* 0x000000ffff128224 */ /* 0x000fe400078e00ff */
[----:B------:R-:W-:Y:S02]  /*0e70*/  @P0 IMAD.MOV.U32 R18, RZ, RZ, RZ ;  /* 0x000000ffff120224 */ /* 0x000fe400078e00ff */
[----:B------:R-:W-:Y:S01]  /*0e80*/  @P0 IMAD.MOV.U32 R19, RZ, RZ, R2 ;  /* 0x000000ffff130224 */ /* 0x000fe200078e0002 */
[----:B------:R-:W-:Y:S06]  /*0e90*/  BRA `(.L_x_10) ;  /* 0x0000000000147947 */ /* 0x000fec0003800000 */
.L_x_12:
[----:B------:R-:W-:Y:S01]  /*0ea0*/  LOP3.LUT R19, R9, 0x80000, RZ, 0xfc, !PT ;  /* 0x0008000009137812 */ /* 0x000fe200078efcff */
[----:B------:R-:W-:Y:S01]  /*0eb0*/  IMAD.MOV.U32 R18, RZ, RZ, R8 ;  /* 0x000000ffff127224 */ /* 0x000fe200078e0008 */
[----:B------:R-:W-:Y:S06]  /*0ec0*/  BRA `(.L_x_10) ;  /* 0x0000000000087947 */ /* 0x000fec0003800000 */
.L_x_11:
[----:B------:R-:W-:Y:S01]  /*0ed0*/  LOP3.LUT R19, R11, 0x80000, RZ, 0xfc, !PT ;  /* 0x000800000b137812 */ /* 0x000fe200078efcff */
[----:B------:R-:W-:-:S07]  /*0ee0*/  IMAD.MOV.U32 R18, RZ, RZ, R10 ;  /* 0x000000ffff127224 */ /* 0x000fce00078e000a */
.L_x_10:
[----:B------:R-:W-:Y:S05]  /*0ef0*/  BSYNC.RECONVERGENT B1 ;  /* 0x0000000000017941 */ /* 0x000fea0003800200 */
.L_x_8:
[----:B------:R-:W-:Y:S02]  /*0f00*/  IMAD.MOV.U32 R2, RZ, RZ, R0 ;  /* 0x000000ffff027224 */ /* 0x000fe400078e0000 */
[----:B------:R-:W-:-:S04]  /*0f10*/  IMAD.MOV.U32 R3, RZ, RZ, 0x0 ;  /* 0x00000000ff037424 */ /* 0x000fc800078e00ff */
[----:B------:R-:W-:Y:S05]  /*0f20*/  RET.REL.NODEC R2 `(_Z4funcPdS_S_) ;  /* 0xfffffff002347950 */ /* 0x000fea0003c3ffff */
        .type           $_Z4funcPdS_S_$__internal_trig_reduction_slowpathd,@function
        .size           $_Z4funcPdS_S_$__internal_trig_reduction_slowpathd,(.L_x_22 - $_Z4funcPdS_S_$__internal_trig_reduction_slowpathd)
$_Z4funcPdS_S_$__internal_trig_reduction_slowpathd:
[--C-:B------:R-:W-:Y:S01]  /*0f30*/  SHF.R.U32.HI R12, RZ, 0x14, R9.reuse ;  /* 0x00000014ff0c7819 */ /* 0x100fe20000011609 */
[----:B------:R-:W-:Y:S02]  /*0f40*/  IMAD.MOV.U32 R18, RZ, RZ, R8 ;  /* 0x000000ffff127224 */ /* 0x000fe400078e0008 */
[----:B------:R-:W-:Y:S01]  /*0f50*/  IMAD.MOV.U32 R15, RZ, RZ, R9 ;  /* 0x000000ffff0f7224 */ /* 0x000fe200078e0009 */
[----:B------:R-:W-:Y:S01]  /*0f60*/  LOP3.LUT R0, R12, 0x7ff, RZ, 0xc0, !PT ;  /* 0x000007ff0c007812 */ /* 0x000fe200078ec0ff */
[----:B------:R-:W-:-:S03]  /*0f70*/  IMAD.MOV.U32 R6, RZ, RZ, RZ ;  /* 0x000000ffff067224 */ /* 0x000fc600078e00ff */
[----:B------:R-:W-:-:S13]  /*0f80*/  ISETP.NE.AND P0, PT, R0, 0x7ff, PT ;  /* 0x000007ff0000780c */ /* 0x000fda0003f05270 */
[----:B------:R-:W-:Y:S05]  /*0f90*/  @!P0 BRA `(.L_x_13) ;  /* 0x00000008004c8947 */ /* 0x000fea0003800000 */
[----:B------:R-:W-:Y:S01]  /*0fa0*/  VIADD R0, R0, 0xfffffc00 ;  /* 0xfffffc0000007836 */ /* 0x000fe20000000000 */
[----:B------:R-:W-:Y:S01]  /*0fb0*/  BSSY.RECONVERGENT B1, `(.L_x_14) ;  /* 0x0000030000017945 */ /* 0x000fe20003800200 */
[----:B------:R-:W-:Y:S01]  /*0fc0*/  IMAD.MOV.U32 R17, RZ, RZ, R9 ;  /* 0x000000ffff117224 */ /* 0x000fe200078e0009 */
[----:B------:R-:W-:Y:S02]  /*0fd0*/  CS2R R10, SRZ ;  /* 0x00000000000a7805 */ /* 0x000fe4000001ff00 */
[----:B------:R-:W-:Y:S02]  /*0fe0*/  SHF.R.U32.HI R19, RZ, 0x6, R0 ;  /* 0x00000006ff137819 */ /* 0x000fe40000011600 */
[----:B------:R-:W-:Y:S02]  /*0ff0*/  ISETP.GE.U32.AND P0, PT, R0, 0x80, PT ;  /* 0x000000800000780c */ /* 0x000fe40003f06070 */
[C---:B------:R-:W-:Y:S02]  /*1000*/  IADD3 R0, PT, PT, -R19.reuse, 0x13, RZ ;  /* 0x0000001313007810 */ /* 0x040fe40007ffe1ff */
[----:B------:R-:W-:-:S02]  /*1010*/  IADD3 R13, PT, PT, -R19, 0xf, RZ ;  /* 0x0000000f130d7810 */ /* 0x000fc40007ffe1ff */
[----:B------:R-:W-:-:S04]  /*1020*/  SEL R0, R0, 0x12, P0 ;  /* 0x0000001200007807 */ /* 0x000fc80000000000 */
[----:B------:R-:W-:-:S13]  /*1030*/  ISETP.GE.AND P0, PT, R13, R0, PT ;  /* 0x000000000d00720c */ /* 0x000fda0003f06270 */
[----:B------:R-:W-:Y:S05]  /*1040*/  @P0 BRA `(.L_x_15) ;  /* 0x0000000000980947 */ /* 0x000fea0003800000 */
[----:B------:R-:W0:Y:S01]  /*1050*/  LDC.64 R6, c[0x0][0x358] ;  /* 0x0000d600ff067b82 */ /* 0x000e220000000a00 */
[C---:B------:R-:W-:Y:S01]  /*1060*/  SHF.L.U64.HI R21, R18.reuse, 0xb, R15 ;  /* 0x0000000b12157819 */ /* 0x040fe2000001020f */
[----:B------:R-:W-:Y:S01]  /*1070*/  BSSY.RECONVERGENT B2, `(.L_x_16) ;  /* 0x0000022000027945 */ /* 0x000fe20003800200 */
[----:B------:R-:W-:Y:S01]  /*1080*/  IMAD.SHL.U32 R15, R18, 0x800, RZ ;  /* 0x00000800120f7824 */ /* 0x000fe200078e00ff */
[----:B------:R-:W-:Y:S01]  /*1090*/  IADD3 R18, PT, PT, RZ, -R19, -R0 ;  /* 0x80000013ff127210 */ /* 0x000fe20007ffe800 */
[----:B------:R-:W-:Y:S01]  /*10a0*/  IMAD.MOV.U32 R20, RZ, RZ, RZ ;  /* 0x000000ffff147224 */ /* 0x000fe200078e00ff */
[----:B------:R-:W-:Y:S02]  /*10b0*/  CS2R R10, SRZ ;  /* 0x00000000000a7805 */ /* 0x000fe4000001ff00 */
[----:B------:R-:W-:-:S07]  /*10c0*/  LOP3.LUT R21, R21, 0x80000000, RZ, 0xfc, !PT ;  /* 0x8000000015157812 */ /* 0x000fce00078efcff */
.L_x_17:
[----:B------:R-:W1:Y:S01]  /*10d0*/  LDC.64 R8, c[0x4][RZ] ;  /* 0x01000000ff087b82 */ /* 0x000e620000000a00 */
[----:B0-----:R-:W-:Y:S02]  /*10e0*/  R2UR UR6, R6 ;  /* 0x00000000060672ca */ /* 0x001fe400000e0000 */
[----:B------:R-:W-:Y:S01]  /*10f0*/  R2UR UR7, R7 ;  /* 0x00000000070772ca */ /* 0x000fe200000e0000 */
[----:B-1----:R-:W-:-:S12]  /*1100*/  IMAD.WIDE R8, R13, 0x8, R8 ;  /* 0x000000080d087825 */ /* 0x002fd800078e0208 */
[----:B------:R-:W2:Y:S01]  /*1110*/  LDG.E.64.CONSTANT R8, desc[UR6][R8.64] ;  /* 0x0000000608087981 */ /* 0x000ea2000c1e9b00 */
[----:B------:R-:W-:Y:S02]  /*1120*/  VIADD R18, R18, 0x1 ;  /* 0x0000000112127836 */ /* 0x000fe40000000000 */
[----:B------:R-:W-:Y:S02]  /*1130*/  VIADD R13, R13, 0x1 ;  /* 0x000000010d0d7836 */ /* 0x000fe40000000000 */
[----:B--2---:R-:W-:-:S04]  /*1140*/  IMAD.WIDE.U32 R10, P2, R8, R15, R10 ;  /* 0x0000000f080a7225 */ /* 0x004fc8000784000a */
[----:B------:R-:W-:Y:S02]  /*1150*/  IMAD R23, R8, R21, RZ ;  /* 0x0000001508177224 */ /* 0x000fe400078e02ff */
[CC--:B------:R-:W-:Y:S02]  /*1160*/  IMAD R22, R9.reuse, R15.reuse, RZ ;  /* 0x0000000f09167224 */ /* 0x0c0fe400078e02ff */
[----:B------:R-:W-:Y:S01]  /*1170*/  IMAD.HI.U32 R25, R9, R15, RZ ;  /* 0x0000000f09197227 */ /* 0x000fe200078e00ff */
[----:B------:R-:W-:-:S03]  /*1180*/  IADD3 R11, P0, PT, R23, R11, RZ ;  /* 0x0000000b170b7210 */ /* 0x000fc60007f1e0ff */
[----:B------:R-:W-:Y:S01]  /*1190*/  IMAD R23, R20, 0x8, R1 ;  /* 0x0000000814177824 */ /* 0x000fe200078e0201 */
[----:B------:R-:W-:Y:S01]  /*11a0*/  IADD3 R11, P1, PT, R22, R11, RZ ;  /* 0x0000000b160b7210 */ /* 0x000fe20007f3e0ff */
[----:B------:R-:W-:-:S04]  /*11b0*/  IMAD.HI.U32 R22, R8, R21, RZ ;  /* 0x0000001508167227 */ /* 0x000fc800078e00ff */
[----:B------:R-:W-:Y:S01]  /*11c0*/  IMAD.X R8, RZ, RZ, R22, P2 ;  /* 0x000000ffff087224 */ /* 0x000fe200010e0616 */
[----:B------:R0:W-:Y:S01]  /*11d0*/  STL.64 [R23], R10 ;  /* 0x0000000a17007387 */ /* 0x0001e20000100a00 */
[----:B------:R-:W-:-:S03]  /*11e0*/  IMAD.HI.U32 R22, R9, R21, RZ ;  /* 0x0000001509167227 */ /* 0x000fc600078e00ff */
[----:B------:R-:W-:Y:S01]  /*11f0*/  IADD3.X R8, P0, PT, R25, R8, RZ, P0, !PT ;  /* 0x0000000819087210 */ /* 0x000fe2000071e4ff */
[----:B------:R-:W-:Y:S02]  /*1200*/  IMAD R9, R9, R21, RZ ;  /* 0x0000001509097224 */ /* 0x000fe400078e02ff */
[----:B------:R-:W-:-:S03]  /*1210*/  VIADD R20, R20, 0x1 ;  /* 0x0000000114147836 */ /* 0x000fc60000000000 */
[----:B------:R-:W-:Y:S01]  /*1220*/  IADD3.X R9, P1, PT, R9, R8, RZ, P1, !PT ;  /* 0x0000000809097210 */ /* 0x000fe20000f3e4ff */
[----:B------:R-:W-:Y:S01]  /*1230*/  IMAD.X R8, RZ, RZ, R22, P0 ;  /* 0x000000ffff087224 */ /* 0x000fe200000e0616 */
[----:B------:R-:W-:-:S03]  /*1240*/  ISETP.NE.AND P0, PT, R18, -0xf, PT ;  /* 0xfffffff11200780c */ /* 0x000fc60003f05270 */
[----:B------:R-:W-:Y:S02]  /*1250*/  IMAD.X R8, RZ, RZ, R8, P1 ;  /* 0x000000ffff087224 */ /* 0x000fe400008e0608 */
[----:B0-----:R-:W-:Y:S02]  /*1260*/  IMAD.MOV.U32 R10, RZ, RZ, R9 ;  /* 0x000000ffff0a7224 */ /* 0x001fe400078e0009 */
[----:B------:R-:W-:-:S06]  /*1270*/  IMAD.MOV.U32 R11, RZ, RZ, R8 ;  /* 0x000000ffff0b7224 */ /* 0x000fcc00078e0008 */
[----:B------:R-:W-:Y:S05]  /*1280*/  @P0 BRA `(.L_x_17) ;  /* 0xfffffffc00900947 */ /* 0x000fea000383ffff */
[----:B------:R-:W-:Y:S05]  /*1290*/  BSYNC.RECONVERGENT B2 ;  /* 0x0000000000027941 */ /* 0x000fea0003800200 */
.L_x_16:
[----:B------:R-:W-:-:S07]  /*12a0*/  IMAD.MOV.U32 R13, RZ, RZ, R0 ;  /* 0x000000ffff0d7224 */ /* 0x000fce00078e0000 */
.L_x_15:
[----:B------:R-:W-:Y:S05]  /*12b0*/  BSYNC.RECONVERGENT B1 ;  /* 0x0000000000017941 */ /* 0x000fea0003800200 */
.L_x_14:
[----:B------:R-:W-:Y:S01]  /*12c0*/  LOP3.LUT P0, R25, R12, 0x3f, RZ, 0xc0, !PT ;  /* 0x0000003f0c197812 */ /* 0x000fe2000780c0ff */
[----:B------:R-:W-:-:S04]  /*12d0*/  IMAD.IADD R0, R19, 0x1, R13 ;  /* 0x0000000113007824 */ /* 0x000fc800078e020d */
[----:B------:R-:W-:-:S05]  /*12e0*/  IMAD.U32 R27, R0, 0x8, R1 ;  /* 0x00000008001b7824 */ /* 0x000fca00078e0001 */
[----:B------:R0:W-:Y:S04]  /*12f0*/  STL.64 [R27+-0x78], R10 ;  /* 0xffff880a1b007387 */ /* 0x0001e80000100a00 */
[----:B------:R-:W2:Y:S04]  /*1300*/  @P0 LDL.64 R18, [R1+0x8] ;  /* 0x0000080001120983 */ /* 0x000ea80000100a00 */
[----:B------:R-:W3:Y:S04]  /*1310*/  LDL.64 R8, [R1+0x10] ;  /* 0x0000100001087983 */ /* 0x000ee80000100a00 */
[----:B------:R-:W4:Y:S01]  /*1320*/  LDL.64 R6, [R1+0x18] ;  /* 0x0000180001067983 */ /* 0x000f220000100a00 */
[----:B------:R-:W-:Y:S01]  /*1330*/  @P0 LOP3.LUT R0, R25, 0x3f, RZ, 0x3c, !PT ;  /* 0x0000003f19000812 */ /* 0x000fe200078e3cff */
[----:B------:R-:W-:Y:S01]  /*1340*/  BSSY.RECONVERGENT B1, `(.L_x_18) ;  /* 0x0000034000017945 */ /* 0x000fe20003800200 */
[----:B--2---:R-:W-:-:S02]  /*1350*/  @P0 SHF.R.U64 R13, R18, 0x1, R19 ;  /* 0x00000001120d0819 */ /* 0x004fc40000001213 */
[----:B------:R-:W-:Y:S02]  /*1360*/  @P0 SHF.R.U32.HI R15, RZ, 0x1, R19 ;  /* 0x00000001ff0f0819 */ /* 0x000fe40000011613 */
[CC--:B---3--:R-:W-:Y:S02]  /*1370*/  @P0 SHF.L.U32 R19, R8.reuse, R25.reuse, RZ ;  /* 0x0000001908130219 */ /* 0x0c8fe400000006ff */
[----:B0-----:R-:W-:Y:S02]  /*1380*/  @P0 SHF.R.U64 R10, R13, R0, R15 ;  /* 0x000000000d0a0219 */ /* 0x001fe4000000120f */
[--C-:B------:R-:W-:Y:S02]  /*1390*/  @P0 SHF.R.U32.HI R23, RZ, 0x1, R9.reuse ;  /* 0x00000001ff170819 */ /* 0x100fe40000011609 */
[C-C-:B------:R-:W-:Y:S02]  /*13a0*/  @P0 SHF.R.U64 R21, R8.reuse, 0x1, R9.reuse ;  /* 0x0000000108150819 */ /* 0x140fe40000001209 */
[----:B------:R-:W-:-:S02]  /*13b0*/  @P0 SHF.L.U64.HI R12, R8, R25, R9 ;  /* 0x00000019080c0219 */ /* 0x000fc40000010209 */
[----:B------:R-:W-:Y:S02]  /*13c0*/  @P0 SHF.R.U32.HI R11, RZ, R0, R15 ;  /* 0x00000000ff0b0219 */ /* 0x000fe4000001160f */
[----:B------:R-:W-:Y:S02]  /*13d0*/  @P0 LOP3.LUT R8, R19, R10, RZ, 0xfc, !PT ;  /* 0x0000000a13080212 */ /* 0x000fe400078efcff */
[----:B----4-:R-:W-:Y:S02]  /*13e0*/  @P0 SHF.L.U32 R13, R6, R25, RZ ;  /* 0x00000019060d0219 */ /* 0x010fe400000006ff */
[----:B------:R-:W-:Y:S01]  /*13f0*/  @P0 SHF.R.U64 R18, R21, R0, R23 ;  /* 0x0000000015120219 */ /* 0x000fe20000001217 */
[----:B------:R-:W-:Y:S01]  /*1400*/  IMAD.SHL.U32 R10, R8, 0x4, RZ ;  /* 0x00000004080a7824 */ /* 0x000fe200078e00ff */
[----:B------:R-:W-:Y:S02]  /*1410*/  @P0 LOP3.LUT R9, R12, R11, RZ, 0xfc, !PT ;  /* 0x0000000b0c090212 */ /* 0x000fe400078efcff */
[----:B------:R-:W-:-:S02]  /*1420*/  @P0 SHF.L.U64.HI R25, R6, R25, R7 ;  /* 0x0000001906190219 */ /* 0x000fc40000010207 */
[----:B------:R-:W-:Y:S02]  /*1430*/  @P0 LOP3.LUT R6, R13, R18, RZ, 0xfc, !PT ;  /* 0x000000120d060212 */ /* 0x000fe400078efcff */
[----:B------:R-:W-:Y:S02]  /*1440*/  @P0 SHF.R.U32.HI R0, RZ, R0, R23 ;  /* 0x00000000ff000219 */ /* 0x000fe40000011617 */
[----:B------:R-:W-:Y:S02]  /*1450*/  SHF.L.U64.HI R18, R8, 0x2, R9 ;  /* 0x0000000208127819 */ /* 0x000fe40000010209 */
[----:B------:R-:W-:Y:S02]  /*1460*/  @P0 LOP3.LUT R7, R25, R0, RZ, 0xfc, !PT ;  /* 0x0000000019070212 */ /* 0x000fe400078efcff */
[----:B------:R-:W-:Y:S02]  /*1470*/  SHF.L.W.U32.HI R9, R9, 0x2, R6 ;  /* 0x0000000209097819 */ /* 0x000fe40000010e06 */
[----:B------:R-:W-:-:S02]  /*1480*/  IADD3 RZ, P0, PT, RZ, -R10, RZ ;  /* 0x8000000affff7210 */ /* 0x000fc40007f1e0ff */
[----:B------:R-:W-:Y:S02]  /*1490*/  LOP3.LUT R0, RZ, R18, RZ, 0x33, !PT ;  /* 0x00000012ff007212 */ /* 0x000fe400078e33ff */
[----:B------:R-:W-:Y:S02]  /*14a0*/  SHF.L.W.U32.HI R6, R6, 0x2, R7 ;  /* 0x0000000206067819 */ /* 0x000fe40000010e07 */
[----:B------:R-:W-:Y:S02]  /*14b0*/  LOP3.LUT R8, RZ, R9, RZ, 0x33, !PT ;  /* 0x00000009ff087212 */ /* 0x000fe400078e33ff */
[----:B------:R-:W-:Y:S02]  /*14c0*/  IADD3.X R11, P0, PT, RZ, R0, RZ, P0, !PT ;  /* 0x00000000ff0b7210 */ /* 0x000fe4000071e4ff */
[----:B------:R-:W-:Y:S02]  /*14d0*/  LOP3.LUT R12, RZ, R6, RZ, 0x33, !PT ;  /* 0x00000006ff0c7212 */ /* 0x000fe400078e33ff */
[----:B------:R-:W-:-:S02]  /*14e0*/  IADD3.X R0, P1, PT, RZ, R8, RZ, P0, !PT ;  /* 0x00000008ff007210 */ /* 0x000fc4000073e4ff */
[----:B------:R-:W-:-:S03]  /*14f0*/  ISETP.GT.U32.AND P2, PT, R9, -0x1, PT ;  /* 0xffffffff0900780c */ /* 0x000fc60003f44070 */
[----:B------:R-:W-:Y:S01]  /*1500*/  IMAD.X R13, RZ, RZ, R12, P1 ;  /* 0x000000ffff0d7224 */ /* 0x000fe200008e060c */
[----:B------:R-:W-:-:S04]  /*1510*/  ISETP.GT.AND.EX P0, PT, R6, -0x1, PT, P2 ;  /* 0xffffffff0600780c */ /* 0x000fc80003f04320 */
[----:B------:R-:W-:Y:S02]  /*1520*/  SEL R8, R6, R13, P0 ;  /* 0x0000000d06087207 */ /* 0x000fe40000000000 */
[----:B------:R-:W-:Y:S02]  /*1530*/  SEL R19, R9, R0, P0 ;  /* 0x0000000009137207 */ /* 0x000fe40000000000 */
[----:B------:R-:W-:Y:S02]  /*1540*/  ISETP.NE.U32.AND P1, PT, R8, RZ, PT ;  /* 0x000000ff0800720c */ /* 0x000fe40003f25070 */
[----:B------:R-:W-:Y:S02]  /*1550*/  SEL R13, R18, R11, P0 ;  /* 0x0000000b120d7207 */ /* 0x000fe40000000000 */
[----:B------:R-:W-:Y:S01]  /*1560*/  SEL R9, R19, R8, !P1 ;  /* 0x0000000813097207 */ /* 0x000fe20004800000 */
[----:B------:R-:W-:-:S05]  /*1570*/  @!P0 IMAD.MOV R10, RZ, RZ, -R10 ;  /* 0x000000ffff0a8224 */ /* 0x000fca00078e0a0a */
[----:B------:R-:W0:Y:S02]  /*1580*/  FLO.U32 R9, R9 ;  /* 0x0000000900097300 */ /* 0x000e2400000e0000 */
[C---:B0-----:R-:W-:Y:S02]  /*1590*/  IADD3 R12, PT, PT, -R9.reuse, 0x1f, RZ ;  /* 0x0000001f090c7810 */ /* 0x041fe40007ffe1ff */
[----:B------:R-:W-:-:S03]  /*15a0*/  IADD3 R0, PT, PT, -R9, 0x3f, RZ ;  /* 0x0000003f09007810 */ /* 0x000fc60007ffe1ff */
[----:B------:R-:W-:-:S05]  /*15b0*/  @P1 IMAD.MOV R0, RZ, RZ, R12 ;  /* 0x000000ffff001224 */ /* 0x000fca00078e020c */
[----:B------:R-:W-:-:S13]  /*15c0*/  ISETP.NE.AND P1, PT, R0, RZ, PT ;  /* 0x000000ff0000720c */ /* 0x000fda0003f25270 */
[----:B------:R-:W-:Y:S05]  /*15d0*/  @!P1 BRA `(.L_x_19) ;  /* 0x0000000000289947 */ /* 0x000fea0003800000 */
[--C-:B------:R-:W-:Y:S02]  /*15e0*/  SHF.R.U64 R11, R10, 0x1, R13.reuse ;  /* 0x000000010a0b7819 */ /* 0x100fe4000000120d */
[C---:B------:R-:W-:Y:S02]  /*15f0*/  LOP3.LUT R9, R0.reuse, 0x3f, RZ, 0xc0, !PT ;  /* 0x0000003f00097812 */ /* 0x040fe400078ec0ff */
[----:B------:R-:W-:Y:S02]  /*1600*/  SHF.R.U32.HI R13, RZ, 0x1, R13 ;  /* 0x00000001ff0d7819 */ /* 0x000fe4000001160d */
[----:B------:R-:W-:Y:S02]  /*1610*/  LOP3.LUT R10, R0, 0x3f, RZ, 0xc, !PT ;  /* 0x0000003f000a7812 */ /* 0x000fe400078e0cff */
[CC--:B------:R-:W-:Y:S02]  /*1620*/  SHF.L.U64.HI R15, R19.reuse, R9.reuse, R8 ;  /* 0x00000009130f7219 */ /* 0x0c0fe40000010208 */
[----:B------:R-:W-:-:S02]  /*1630*/  SHF.L.U32 R9, R19, R9, RZ ;  /* 0x0000000913097219 */ /* 0x000fc400000006ff */
[-CC-:B------:R-:W-:Y:S02]  /*1640*/  SHF.R.U64 R8, R11, R10.reuse, R13.reuse ;  /* 0x0000000a0b087219 */ /* 0x180fe4000000120d */
[----:B------:R-:W-:Y:S02]  /*1650*/  SHF.R.U32.HI R10, RZ, R10, R13 ;  /* 0x0000000aff0a7219 */ /* 0x000fe4000001160d */
[----:B------:R-:W-:Y:S02]  /*1660*/  LOP3.LUT R19, R9, R8, RZ, 0xfc, !PT ;  /* 0x0000000809137212 */ /* 0x000fe400078efcff */
[----:B------:R-:W-:-:S07]  /*1670*/  LOP3.LUT R8, R15, R10, RZ, 0xfc, !PT ;  /* 0x0000000a0f087212 */ /* 0x000fce00078efcff */
.L_x_19:
[----:B------:R-:W-:Y:S05]  /*1680*/  BSYNC.RECONVERGENT B1 ;  /* 0x0000000000017941 */ /* 0x000fea0003800200 */
.L_x_18:
[----:B------:R-:W-:-:S04]  /*1690*/  IMAD.WIDE.U32 R12, R19, 0x2168c235, RZ ;  /* 0x2168c235130c7825 */ /* 0x000fc800078e00ff */
[----:B------:R-:W-:Y:S01]  /*16a0*/  IMAD.MOV.U32 R10, RZ, RZ, R13 ;  /* 0x000000ffff0a7224 */ /* 0x000fe200078e000d */
[----:B------:R-:W-:Y:S01]  /*16b0*/  IADD3 RZ, P1, PT, R12, R12, RZ ;  /* 0x0000000c0cff7210 */ /* 0x000fe20007f3e0ff */
[----:B------:R-:W-:Y:S02]  /*16c0*/  IMAD.MOV.U32 R11, RZ, RZ, RZ ;  /* 0x000000ffff0b7224 */ /* 0x000fe400078e00ff */
[----:B------:R-:W-:-:S04]  /*16d0*/  IMAD.HI.U32 R9, R8, -0x36f0255e, RZ ;  /* 0xc90fdaa208097827 */ /* 0x000fc800078e00ff */
[----:B------:R-:W-:-:S04]  /*16e0*/  IMAD.WIDE.U32 R10, R19, -0x36f0255e, R10 ;  /* 0xc90fdaa2130a7825 */ /* 0x000fc800078e000a */
[C---:B------:R-:W-:Y:S02]  /*16f0*/  IMAD R13, R8.reuse, -0x36f0255e, RZ ;  /* 0xc90fdaa2080d7824 */ /* 0x040fe400078e02ff */
[----:B------:R-:W-:-:S04]  /*1700*/  IMAD.WIDE.U32 R10, P2, R8, 0x2168c235, R10 ;  /* 0x2168c235080a7825 */ /* 0x000fc8000784000a */
[----:B------:R-:W-:Y:S01]  /*1710*/  IMAD.X R8, RZ, RZ, R9, P2 ;  /* 0x000000ffff087224 */ /* 0x000fe200010e0609 */
[----:B------:R-:W-:Y:S02]  /*1720*/  IADD3 R9, P2, PT, R13, R11, RZ ;  /* 0x0000000b0d097210 */ /* 0x000fe40007f5e0ff */
[----:B------:R-:W-:Y:S02]  /*1730*/  IADD3.X RZ, P1, PT, R10, R10, RZ, P1, !PT ;  /* 0x0000000a0aff7210 */ /* 0x000fe40000f3e4ff */
[C---:B------:R-:W-:Y:S01]  /*1740*/  ISETP.GT.U32.AND P3, PT, R9.reuse, RZ, PT ;  /* 0x000000ff0900720c */ /* 0x040fe20003f64070 */
[----:B------:R-:W-:Y:S01]  /*1750*/  IMAD.X R8, RZ, RZ, R8, P2 ;  /* 0x000000ffff087224 */ /* 0x000fe200010e0608 */
[----:B------:R-:W-:-:S04]  /*1760*/  IADD3.X R10, P2, PT, R9, R9, RZ, P1, !PT ;  /* 0x00000009090a7210 */ /* 0x000fc80000f5e4ff */
[C---:B------:R-:W-:Y:S01]  /*1770*/  ISETP.GT.AND.EX P1, PT, R8.reuse, RZ, PT, P3 ;  /* 0x000000ff0800720c */ /* 0x040fe20003f24330 */
[----:B------:R-:W-:-:S03]  /*1780*/  IMAD.X R11, R8, 0x1, R8, P2 ;  /* 0x00000001080b7824 */ /* 0x000fc600010e0608 */
[----:B------:R-:W-:Y:S02]  /*1790*/  SEL R10, R10, R9, P1 ;  /* 0x000000090a0a7207 */ /* 0x000fe40000800000 */
[----:B------:R-:W-:Y:S02]  /*17a0*/  SEL R9, R11, R8, P1 ;  /* 0x000000080b097207 */ /* 0x000fe40000800000 */
[----:B------:R-:W-:Y:S02]  /*17b0*/  IADD3 R18, P2, PT, R10, 0x1, RZ ;  /* 0x000000010a127810 */ /* 0x000fe40007f5e0ff */
[----:B------:R-:W-:Y:S02]  /*17c0*/  SEL R11, RZ, 0xffffffff, !P1 ;  /* 0xffffffffff0b7807 */ /* 0x000fe40004800000 */
[----:B------:R-:W-:Y:S01]  /*17d0*/  LOP3.LUT P1, R17, R17, 0x80000000, RZ, 0xc0, !PT ;  /* 0x8000000011117812 */ /* 0x000fe2000782c0ff */
[----:B------:R-:W-:Y:S02]  /*17e0*/  IMAD.X R9, RZ, RZ, R9, P2 ;  /* 0x000000ffff097224 */ /* 0x000fe400010e0609 */
[----:B------:R-:W-:Y:S01]  /*17f0*/  IMAD.IADD R0, R11, 0x1, -R0 ;  /* 0x000000010b007824 */ /* 0x000fe200078e0a00 */
[----:B------:R-:W-:-:S02]  /*1800*/  SHF.R.U32.HI R11, RZ, 0x1e, R7 ;  /* 0x0000001eff0b7819 */ /* 0x000fc40000011607 */
[----:B------:R-:W-:Y:S01]  /*1810*/  SHF.R.U64 R18, R18, 0xa, R9 ;  /* 0x0000000a12127819 */ /* 0x000fe20000001209 */
[----:B------:R-:W-:Y:S01]  /*1820*/  IMAD.SHL.U32 R0, R0, 0x100000, RZ ;  /* 0x0010000000007824 */ /* 0x000fe200078e00ff */
[----:B------:R-:W-:Y:S02]  /*1830*/  LEA.HI R6, R6, R11, RZ, 0x1 ;  /* 0x0000000b06067211 */ /* 0x000fe400078f08ff */
[----:B------:R-:W-:Y:S02]  /*1840*/  IADD3 R18, P2, PT, R18, 0x1, RZ ;  /* 0x0000000112127810 */ /* 0x000fe40007f5e0ff */
[----:B------:R-:W-:Y:S01]  /*1850*/  @!P0 LOP3.LUT R17, R17, 0x80000000, RZ, 0x3c, !PT ;  /* 0x8000000011118812 */ /* 0x000fe200078e3cff */
[----:B------:R-:W-:Y:S01]  /*1860*/  @P1 IMAD.MOV R6, RZ, RZ, -R6 ;  /* 0x000000ffff061224 */ /* 0x000fe200078e0a06 */
[----:B------:R-:W-:-:S04]  /*1870*/  LEA.HI.X R9, R9, RZ, RZ, 0x16, P2 ;  /* 0x000000ff09097211 */ /* 0x000fc800010fb4ff */
[--C-:B------:R-:W-:Y:S02]  /*1880*/  SHF.R.U64 R18, R18, 0x1, R9.reuse ;  /* 0x0000000112127819 */ /* 0x100fe40000001209 */
[----:B------:R-:W-:Y:S02]  /*1890*/  SHF.R.U32.HI R7, RZ, 0x1, R9 ;  /* 0x00000001ff077819 */ /* 0x000fe40000011609 */
[----:B------:R-:W-:-:S04]  /*18a0*/  IADD3 R18, P2, P3, RZ, RZ, R18 ;  /* 0x000000ffff127210 */ /* 0x000fc80007b5e012 */
[----:B------:R-:W-:-:S04]  /*18b0*/  IADD3.X R0, PT, PT, R0, 0x3fe00000, R7, P2, P3 ;  /* 0x3fe0000000007810 */ /* 0x000fc800017e6407 */
[----:B------:R-:W-:-:S07]  /*18c0*/  LOP3.LUT R15, R0, R17, RZ, 0xfc, !PT ;  /* 0x00000011000f7212 */ /* 0x000fce00078efcff */
.L_x_13:
[----:B------:R-:W-:Y:S02]  /*18d0*/  IMAD.MOV.U32 R17, RZ, RZ, 0x0 ;  /* 0x00000000ff117424 */ /* 0x000fe400078e00ff */
[----:B------:R-:W-:Y:S02]  /*18e0*/  IMAD.MOV.U32 R0, RZ, RZ, R6 ;  /* 0x000000ffff007224 */ /* 0x000fe400078e0006 */
[----:B------:R-:W-:Y:S01]  /*18f0*/  IMAD.MOV.U32 R19, RZ, RZ, R15 ;  /* 0x000000ffff137224 */ /* 0x000fe200078e000f */
[----:B------:R-:W-:Y:S06]  /*1900*/  RET.REL.NODEC R16 `(_Z4funcPdS_S_) ;  /* 0xffffffe410bc7950 */ /* 0x000fec0003c3ffff */
.L_x_20:
[----:B------:R-:W-:-:S00]  /*1910*/  BRA `(.L_x_20) ;  /* 0xfffffffc00fc7947 */ /* 0x000fc0000383ffff */
[----:B------:R-:W-:-:S00]  /*1920*/  NOP ;  /* 0x0000000000007918 */ /* 0x000fc00000000000 */
        /* <DEDUP_REMOVED lines=13> */
.L_x_22:


//--------------------- .nv.global.init           --------------------------
	.section	.nv.global.init,"aw",@progbits
	.align	16
.nv.global.init:
	.type		__cudart_sin_cos_coeffs,@object
	.size		__cudart_sin_cos_coeffs,(__cudart_i2opi_d - __cudart_sin_cos_coeffs)
__cudart_sin_cos_coeffs:
        /*0000*/ 	.byte	0x46, 0xd2, 0xb0, 0x2c, 0xf1, 0xe5, 0x5a, 0xbe, 0x92, 0xe3, 0xac, 0x69, 0xe3, 0x1d, 0xc7, 0x3e
        /*0010*/ 	.byte	0xa1, 0x62, 0xdb, 0x19, 0xa0, 0x01, 0x2a, 0xbf, 0x18, 0x08, 0x11, 0x11, 0x11, 0x11, 0x81, 0x3f
        /*0020*/ 	.byte	0x54, 0x55, 0x55, 0x55, 0x55, 0x55, 0xc5, 0xbf, 0x00, 0x00, 0x00, 0x00, 0x00, 0x00, 0x00, 0x00
        /*0030*/ 	.byte	0x00, 0x00, 0x00, 0x00, 0x00, 0x00, 0x00, 0x00, 0x64, 0x81, 0xfd, 0x20, 0x83, 0xff, 0xa8, 0xbd
        /*0040*/ 	.byte	0x28, 0x85, 0xef, 0xc1, 0xa7, 0xee, 0x21, 0x3e, 0xd9, 0xe6, 0x06, 0x8e, 0x4f, 0x7e, 0x92, 0xbe
        /*0050*/ 	.byte	0xe9, 0xbc, 0xdd, 0x19, 0xa0, 0x01, 0xfa, 0x3e, 0x47, 0x5d, 0xc1, 0x16, 0x6c, 0xc1, 0x56, 0xbf
        /*0060*/ 	.byte	0x51, 0x55, 0x55, 0x55, 0x55, 0x55, 0xa5, 0x3f, 0x00, 0x00, 0x00, 0x00, 0x00, 0x00, 0xe0, 0xbf
        /*0070*/ 	.byte	0x00, 0x00, 0x00, 0x00, 0x00, 0x00, 0xf0, 0x3f, 0x00, 0x00, 0x00, 0x00, 0x00, 0x00, 0x00, 0x00
	.type		__cudart_i2opi_d,@object
	.size		__cudart_i2opi_d,(.L_0 - __cudart_i2opi_d)
__cudart_i2opi_d:
        /* <DEDUP_REMOVED lines=9> */
.L_0:


//--------------------- .nv.shared.reserved.0     --------------------------
	.section	.nv.shared.reserved.0,"aw",@nobits
	.weak		__nv_reservedSMEM_offset_0_alias
	.size		__nv_reservedSMEM_offset_0_alias, 0, 64
	.other		__nv_reservedSMEM_offset_0_alias,@"STO_CUDA_RESERVED_SHARED STV_DEFAULT"
__nv_reservedSMEM_offset_0_alias:
	.zero		0
	.zero		64


//--------------------- .nv.constant0._Z4funcPdS_S_ --------------------------
	.section	.nv.constant0._Z4funcPdS_S_,"a",@progbits
	.sectionflags	@""
	.align	4
.nv.constant0._Z4funcPdS_S_:
	.zero		920


//--------------------- SYMBOLS --------------------------

	.type		.nv.reservedSmem.offset0,@object
	.size		.nv.reservedSmem.offset0,0x4
